//
// Generated by NVIDIA NVVM Compiler
//
// Compiler Build ID: CL-36424714
// Cuda compilation tools, release 13.0, V13.0.88
// Based on NVVM 20.0.0
//

.version 9.0
.target sm_100
.address_size 64

	// .globl	_Z9sum_frontPiPfi
.global .align 1 .b8 _ZN34_INTERNAL_93575311_4_k_cu_fa3efe294cuda3std3__45__cpo5beginE[1];
.global .align 1 .b8 _ZN34_INTERNAL_93575311_4_k_cu_fa3efe294cuda3std3__45__cpo3endE[1];
.global .align 1 .b8 _ZN34_INTERNAL_93575311_4_k_cu_fa3efe294cuda3std3__45__cpo6cbeginE[1];
.global .align 1 .b8 _ZN34_INTERNAL_93575311_4_k_cu_fa3efe294cuda3std3__45__cpo4cendE[1];
.global .align 1 .b8 _ZN34_INTERNAL_93575311_4_k_cu_fa3efe294cuda3std3__45__cpo6rbeginE[1];
.global .align 1 .b8 _ZN34_INTERNAL_93575311_4_k_cu_fa3efe294cuda3std3__45__cpo4rendE[1];
.global .align 1 .b8 _ZN34_INTERNAL_93575311_4_k_cu_fa3efe294cuda3std3__45__cpo7crbeginE[1];
.global .align 1 .b8 _ZN34_INTERNAL_93575311_4_k_cu_fa3efe294cuda3std3__45__cpo5crendE[1];
.global .align 1 .b8 _ZN34_INTERNAL_93575311_4_k_cu_fa3efe294cuda3std3__436_GLOBAL__N__93575311_4_k_cu_fa3efe296ignoreE[1];
.global .align 1 .b8 _ZN34_INTERNAL_93575311_4_k_cu_fa3efe294cuda3std3__419piecewise_constructE[1];
.global .align 1 .b8 _ZN34_INTERNAL_93575311_4_k_cu_fa3efe294cuda3std3__48in_placeE[1];
.global .align 1 .b8 _ZN34_INTERNAL_93575311_4_k_cu_fa3efe294cuda3std3__420unreachable_sentinelE[1];
.global .align 1 .b8 _ZN34_INTERNAL_93575311_4_k_cu_fa3efe294cuda3std3__47nulloptE[1];
.global .align 1 .b8 _ZN34_INTERNAL_93575311_4_k_cu_fa3efe294cuda3std3__48unexpectE[1];
.global .align 1 .b8 _ZN34_INTERNAL_93575311_4_k_cu_fa3efe294cuda3std6ranges3__45__cpo4swapE[1];
.global .align 1 .b8 _ZN34_INTERNAL_93575311_4_k_cu_fa3efe294cuda3std6ranges3__45__cpo9iter_moveE[1];
.global .align 1 .b8 _ZN34_INTERNAL_93575311_4_k_cu_fa3efe294cuda3std6ranges3__45__cpo5beginE[1];
.global .align 1 .b8 _ZN34_INTERNAL_93575311_4_k_cu_fa3efe294cuda3std6ranges3__45__cpo3endE[1];
.global .align 1 .b8 _ZN34_INTERNAL_93575311_4_k_cu_fa3efe294cuda3std6ranges3__45__cpo6cbeginE[1];
.global .align 1 .b8 _ZN34_INTERNAL_93575311_4_k_cu_fa3efe294cuda3std6ranges3__45__cpo4cendE[1];
.global .align 1 .b8 _ZN34_INTERNAL_93575311_4_k_cu_fa3efe294cuda3std6ranges3__45__cpo7advanceE[1];
.global .align 1 .b8 _ZN34_INTERNAL_93575311_4_k_cu_fa3efe294cuda3std6ranges3__45__cpo9iter_swapE[1];
.global .align 1 .b8 _ZN34_INTERNAL_93575311_4_k_cu_fa3efe294cuda3std6ranges3__45__cpo4nextE[1];
.global .align 1 .b8 _ZN34_INTERNAL_93575311_4_k_cu_fa3efe294cuda3std6ranges3__45__cpo4prevE[1];
.global .align 1 .b8 _ZN34_INTERNAL_93575311_4_k_cu_fa3efe294cuda3std6ranges3__45__cpo4dataE[1];
.global .align 1 .b8 _ZN34_INTERNAL_93575311_4_k_cu_fa3efe294cuda3std6ranges3__45__cpo5cdataE[1];
.global .align 1 .b8 _ZN34_INTERNAL_93575311_4_k_cu_fa3efe294cuda3std6ranges3__45__cpo4sizeE[1];
.global .align 1 .b8 _ZN34_INTERNAL_93575311_4_k_cu_fa3efe294cuda3std6ranges3__45__cpo5ssizeE[1];
.global .align 1 .b8 _ZN34_INTERNAL_93575311_4_k_cu_fa3efe294cuda3std6ranges3__45__cpo8distanceE[1];
.global .align 1 .b8 _ZN34_INTERNAL_93575311_4_k_cu_fa3efe296thrust24THRUST_300001_SM_1000_NS8cuda_cub3parE[1];
.global .align 1 .b8 _ZN34_INTERNAL_93575311_4_k_cu_fa3efe296thrust24THRUST_300001_SM_1000_NS8cuda_cub10par_nosyncE[1];
.global .align 1 .b8 _ZN34_INTERNAL_93575311_4_k_cu_fa3efe296thrust24THRUST_300001_SM_1000_NS6system6detail10sequential3seqE[1];
.global .align 1 .b8 _ZN34_INTERNAL_93575311_4_k_cu_fa3efe296thrust24THRUST_300001_SM_1000_NS12placeholders2_1E[1];
.global .align 1 .b8 _ZN34_INTERNAL_93575311_4_k_cu_fa3efe296thrust24THRUST_300001_SM_1000_NS12placeholders2_2E[1];
.global .align 1 .b8 _ZN34_INTERNAL_93575311_4_k_cu_fa3efe296thrust24THRUST_300001_SM_1000_NS12placeholders2_3E[1];
.global .align 1 .b8 _ZN34_INTERNAL_93575311_4_k_cu_fa3efe296thrust24THRUST_300001_SM_1000_NS12placeholders2_4E[1];
.global .align 1 .b8 _ZN34_INTERNAL_93575311_4_k_cu_fa3efe296thrust24THRUST_300001_SM_1000_NS12placeholders2_5E[1];
.global .align 1 .b8 _ZN34_INTERNAL_93575311_4_k_cu_fa3efe296thrust24THRUST_300001_SM_1000_NS12placeholders2_6E[1];
.global .align 1 .b8 _ZN34_INTERNAL_93575311_4_k_cu_fa3efe296thrust24THRUST_300001_SM_1000_NS12placeholders2_7E[1];
.global .align 1 .b8 _ZN34_INTERNAL_93575311_4_k_cu_fa3efe296thrust24THRUST_300001_SM_1000_NS12placeholders2_8E[1];
.global .align 1 .b8 _ZN34_INTERNAL_93575311_4_k_cu_fa3efe296thrust24THRUST_300001_SM_1000_NS12placeholders2_9E[1];
.global .align 1 .b8 _ZN34_INTERNAL_93575311_4_k_cu_fa3efe296thrust24THRUST_300001_SM_1000_NS12placeholders3_10E[1];
.global .align 1 .b8 _ZN34_INTERNAL_93575311_4_k_cu_fa3efe296thrust24THRUST_300001_SM_1000_NS3seqE[1];
.extern .shared .align 16 .b8 shared[];

.visible .entry _Z9sum_frontPiPfi(
	.param .u64 .ptr .align 1 _Z9sum_frontPiPfi_param_0,
	.param .u64 .ptr .align 1 _Z9sum_frontPiPfi_param_1,
	.param .u32 _Z9sum_frontPiPfi_param_2
)
{
	.reg .pred 	%p<13>;
	.reg .b32 	%r<33>;
	.reg .b32 	%f<76>;
	.reg .b64 	%rd<9>;

	ld.param.u64 	%rd1, [_Z9sum_frontPiPfi_param_0];
	ld.param.u64 	%rd2, [_Z9sum_frontPiPfi_param_1];
	ld.param.u32 	%r6, [_Z9sum_frontPiPfi_param_2];
	mov.u32 	%r7, %ntid.x;
	mov.u32 	%r8, %ctaid.x;
	mov.u32 	%r1, %tid.x;
	mov.u32 	%r9, %ctaid.y;
	mov.u32 	%r10, %ntid.y;
	mov.u32 	%r11, %tid.y;
	add.s32 	%r12, %r8, %r11;
	mad.lo.s32 	%r13, %r9, %r10, %r12;
	mad.lo.s32 	%r2, %r13, %r7, %r1;
	setp.ge.s32 	%p1, %r2, %r6;
	shl.b32 	%r14, %r1, 2;
	mov.u32 	%r15, shared;
	add.s32 	%r3, %r15, %r14;
	@%p1 bra 	$L__BB0_2;
	cvta.to.global.u64 	%rd3, %rd1;
	mul.wide.s32 	%rd4, %r2, 4;
	add.s64 	%rd5, %rd3, %rd4;
	ld.global.u32 	%r16, [%rd5];
	cvt.rn.f32.s32 	%f10, %r16;
	st.shared.f32 	[%r3], %f10;
$L__BB0_2:
	setp.ge.s32 	%p2, %r2, %r6;
	bar.sync 	0;
	@%p2 bra 	$L__BB0_12;
	add.s32 	%r18, %r6, -1;
	cvt.rn.f32.s32 	%f11, %r18;
	setp.lt.s32 	%p3, %r6, 2;
	mul.f32 	%f12, %f11, 0f4B000000;
	selp.f32 	%f13, %f12, %f11, %p3;
	selp.f32 	%f14, 0fC1B80000, 0f00000000, %p3;
	mov.b32 	%r19, %f13;
	add.s32 	%r20, %r19, -1060439283;
	and.b32  	%r21, %r20, -8388608;
	sub.s32 	%r22, %r19, %r21;
	mov.b32 	%f15, %r22;
	cvt.rn.f32.s32 	%f16, %r21;
	fma.rn.f32 	%f17, %f16, 0f34000000, %f14;
	add.f32 	%f18, %f15, 0fBF800000;
	fma.rn.f32 	%f19, %f18, 0f3DC6B27F, 0fBE2C7F30;
	fma.rn.f32 	%f20, %f19, %f18, 0f3E2FCF2A;
	fma.rn.f32 	%f21, %f20, %f18, 0fBE374E43;
	fma.rn.f32 	%f22, %f21, %f18, 0f3E520BF4;
	fma.rn.f32 	%f23, %f22, %f18, 0fBE763C8B;
	fma.rn.f32 	%f24, %f23, %f18, 0f3E93BF99;
	fma.rn.f32 	%f25, %f24, %f18, 0fBEB8AA49;
	fma.rn.f32 	%f26, %f25, %f18, 0f3EF6384A;
	fma.rn.f32 	%f27, %f26, %f18, 0fBF38AA3B;
	mul.f32 	%f28, %f18, %f27;
	mul.f32 	%f29, %f18, %f28;
	fma.rn.f32 	%f30, %f18, 0f3FB8AA3B, %f29;
	add.f32 	%f31, %f17, %f30;
	setp.gt.u32 	%p4, %r19, 2139095039;
	fma.rn.f32 	%f32, %f13, 0f7F800000, 0f7F800000;
	selp.f32 	%f33, %f32, %f31, %p4;
	setp.eq.f32 	%p5, %f13, 0f00000000;
	selp.f32 	%f1, 0fFF800000, %f33, %p5;
	cvt.rn.f32.s32 	%f2, %r2;
	mov.f32 	%f34, 0f00000000;
	mov.f32 	%f35, 0f3F000000;
	mul.rn.f32 	%f36, %f35, %f34;
	mov.f32 	%f37, 0f3DF6384F;
	mul.rn.f32 	%f38, %f37, %f34;
	fma.rn.f32 	%f39, %f36, 0f3FB8AA3B, 0f00000000;
	add.f32 	%f40, %f39, 0f00000000;
	mul.f32 	%f41, %f38, 0f40400000;
	fma.rn.f32 	%f42, %f41, %f36, %f40;
	fma.rn.f32 	%f43, %f38, 0f00000000, %f42;
	mov.f32 	%f44, 0f3F800000;
	add.rn.f32 	%f3, %f44, %f43;
	mov.f32 	%f45, 0fBF800000;
	add.rn.f32 	%f46, %f3, %f45;
	neg.f32 	%f47, %f46;
	add.rn.f32 	%f4, %f43, %f47;
	cvt.rn.f32.u32 	%f5, %r1;
	mov.b32 	%r32, 0;
$L__BB0_4:
	cvt.rn.f32.u32 	%f6, %r32;
	setp.ltu.f32 	%p6, %f1, %f6;
	@%p6 bra 	$L__BB0_11;
	setp.eq.s32 	%p7, %r32, 0;
	mov.f32 	%f75, 0f3F800000;
	@%p7 bra 	$L__BB0_8;
	mul.rn.f32 	%f49, %f3, %f6;
	cvt.rni.f32.f32 	%f50, %f49;
	sub.f32 	%f51, %f49, %f50;
	neg.f32 	%f52, %f49;
	fma.rn.f32 	%f53, %f3, %f6, %f52;
	fma.rn.f32 	%f54, %f4, %f6, %f53;
	add.f32 	%f55, %f51, %f54;
	setp.gt.f32 	%p8, %f50, 0f00000000;
	selp.b32 	%r23, 0, -2097152000, %p8;
	abs.f32 	%f56, %f6;
	setp.num.f32 	%p9, %f56, %f56;
	setp.lt.f32 	%p10, %f49, 0f00000000;
	selp.f32 	%f57, 0f00000000, 0f7F800000, %p10;
	abs.f32 	%f58, %f49;
	setp.gt.f32 	%p11, %f58, 0f43180000;
	cvt.rzi.s32.f32 	%r24, %f50;
	shl.b32 	%r25, %r24, 23;
	sub.s32 	%r26, %r25, %r23;
	mov.b32 	%f59, %r26;
	add.s32 	%r27, %r23, 2130706432;
	mov.b32 	%f60, %r27;
	fma.rn.f32 	%f61, %f55, 0f391FCB8E, 0f3AAF85ED;
	fma.rn.f32 	%f62, %f61, %f55, 0f3C1D9856;
	fma.rn.f32 	%f63, %f62, %f55, 0f3D6357BB;
	fma.rn.f32 	%f64, %f63, %f55, 0f3E75FDEC;
	fma.rn.f32 	%f65, %f64, %f55, 0f3F317218;
	fma.rn.f32 	%f66, %f65, %f55, 0f3F800000;
	mul.f32 	%f67, %f66, %f60;
	mul.f32 	%f68, %f67, %f59;
	selp.f32 	%f75, %f57, %f68, %p11;
	@%p9 bra 	$L__BB0_8;
	mov.f32 	%f69, 0f40000000;
	add.rn.f32 	%f75, %f69, %f6;
$L__BB0_8:
	setp.gtu.f32 	%p12, %f75, %f2;
	@%p12 bra 	$L__BB0_10;
	sub.f32 	%f70, %f5, %f75;
	cvt.rzi.s32.f32 	%r28, %f70;
	ld.shared.f32 	%f71, [%r3];
	shl.b32 	%r29, %r28, 2;
	add.s32 	%r31, %r15, %r29;
	ld.shared.f32 	%f72, [%r31];
	add.f32 	%f73, %f71, %f72;
	st.shared.f32 	[%r3], %f73;
$L__BB0_10:
	add.s32 	%r32, %r32, 1;
	bra.uni 	$L__BB0_4;
$L__BB0_11:
	ld.shared.f32 	%f74, [%r3];
	cvta.to.global.u64 	%rd6, %rd2;
	mul.wide.s32 	%rd7, %r2, 4;
	add.s64 	%rd8, %rd6, %rd7;
	st.global.f32 	[%rd8], %f74;
$L__BB0_12:
	bar.sync 	0;
	ret;

}
	// .globl	_ZN3cub18CUB_300001_SM_10006detail11EmptyKernelIvEEvv
.visible .entry _ZN3cub18CUB_300001_SM_10006detail11EmptyKernelIvEEvv()
{


	ret;

}
	// .globl	_ZN3cub18CUB_300001_SM_10006detail8for_each13static_kernelINS2_12policy_hub_t12policy_500_tEmN6thrust24THRUST_300001_SM_1000_NS8cuda_cub20__uninitialized_fill7functorINS7_10device_ptrIfEEfEEEEvT0_T1_
.visible .entry _ZN3cub18CUB_300001_SM_10006detail8for_each13static_kernelINS2_12policy_hub_t12policy_500_tEmN6thrust24THRUST_300001_SM_1000_NS8cuda_cub20__uninitialized_fill7functorINS7_10device_ptrIfEEfEEEEvT0_T1_(
	.param .u64 _ZN3cub18CUB_300001_SM_10006detail8for_each13static_kernelINS2_12policy_hub_t12policy_500_tEmN6thrust24THRUST_300001_SM_1000_NS8cuda_cub20__uninitialized_fill7functorINS7_10device_ptrIfEEfEEEEvT0_T1__param_0,
	.param .align 8 .b8 _ZN3cub18CUB_300001_SM_10006detail8for_each13static_kernelINS2_12policy_hub_t12policy_500_tEmN6thrust24THRUST_300001_SM_1000_NS8cuda_cub20__uninitialized_fill7functorINS7_10device_ptrIfEEfEEEEvT0_T1__param_1[16]
)
.maxntid 256
{
	.reg .pred 	%p<4>;
	.reg .b16 	%rs<5>;
	.reg .b32 	%r<10>;
	.reg .b32 	%f<3>;
	.reg .b64 	%rd<16>;

	ld.param.f32 	%f2, [_ZN3cub18CUB_300001_SM_10006detail8for_each13static_kernelINS2_12policy_hub_t12policy_500_tEmN6thrust24THRUST_300001_SM_1000_NS8cuda_cub20__uninitialized_fill7functorINS7_10device_ptrIfEEfEEEEvT0_T1__param_1+8];
	ld.param.u64 	%rd4, [_ZN3cub18CUB_300001_SM_10006detail8for_each13static_kernelINS2_12policy_hub_t12policy_500_tEmN6thrust24THRUST_300001_SM_1000_NS8cuda_cub20__uninitialized_fill7functorINS7_10device_ptrIfEEfEEEEvT0_T1__param_1];
	ld.param.u64 	%rd5, [_ZN3cub18CUB_300001_SM_10006detail8for_each13static_kernelINS2_12policy_hub_t12policy_500_tEmN6thrust24THRUST_300001_SM_1000_NS8cuda_cub20__uninitialized_fill7functorINS7_10device_ptrIfEEfEEEEvT0_T1__param_0];
	mov.u32 	%r7, %ctaid.x;
	mul.wide.u32 	%rd1, %r7, 512;
	sub.s64 	%rd2, %rd5, %rd1;
	setp.lt.u64 	%p1, %rd2, 512;
	@%p1 bra 	$L__BB2_2;
	mov.u32 	%r9, %tid.x;
	cvta.to.global.u64 	%rd11, %rd4;
	cvt.u64.u32 	%rd12, %r9;
	add.s64 	%rd13, %rd1, %rd12;
	shl.b64 	%rd14, %rd13, 2;
	add.s64 	%rd15, %rd11, %rd14;
	st.global.f32 	[%rd15], %f2;
	st.global.f32 	[%rd15+1024], %f2;
	bra.uni 	$L__BB2_6;
$L__BB2_2:
	cvta.to.global.u64 	%rd6, %rd4;
	mov.u32 	%r1, %tid.x;
	cvt.u64.u32 	%rd7, %r1;
	setp.le.u64 	%p2, %rd2, %rd7;
	add.s64 	%rd8, %rd1, %rd7;
	shl.b64 	%rd9, %rd8, 2;
	add.s64 	%rd3, %rd6, %rd9;
	@%p2 bra 	$L__BB2_4;
	st.global.f32 	[%rd3], %f2;
$L__BB2_4:
	add.s32 	%r8, %r1, 256;
	cvt.u64.u32 	%rd10, %r8;
	setp.le.u64 	%p3, %rd2, %rd10;
	@%p3 bra 	$L__BB2_6;
	st.global.f32 	[%rd3+1024], %f2;
$L__BB2_6:
	ret;

}


// ===== COMPILED SASS (sm_100) =====

	.target	sm_100

	.elftype	@"ET_EXEC"


//--------------------- .note.nv.tkinfo           --------------------------
	.section	.note.nv.tkinfo,"",@"SHT_NOTE"
	.sectionflags	@"SHF_NOTE_NV_TKINFO"
	.tkinfo
        /*0018*/ 	.word	0x00000002
        /*0030*/ 	.string	""
        /*0030*/ 	.string	"ptxas"
        /*0030*/ 	.string	"Cuda compilation tools, release 13.0, V13.0.88"
        /*0030*/ 	.string	"Build cuda_13.0.r13.0/compiler.36424714_0"
        /*0030*/ 	.string	"-arch sm_100 -m 64 "



//--------------------- .note.nv.cuinfo           --------------------------
	.section	.note.nv.cuinfo,"",@"SHT_NOTE"
	.sectionflags	@"SHF_NOTE_NV_CUINFO"
        /*0018*/ 	.short	0x0002
        /*001a*/ 	.short	0x0064
        /*001c*/ 	.short	0x0082
	.zero		2


//--------------------- .nv.info                  --------------------------
	.section	.nv.info,"",@"SHT_CUDA_INFO"
	.align	4


	//----- nvinfo : EIATTR_REGCOUNT
	.align		4
        /*0000*/ 	.byte	0x04, 0x2f
        /*0002*/ 	.short	(.L_44 - .L_43)
	.align		4
.L_43:
        /*0004*/ 	.word	index@(_Z9sum_frontPiPfi)
        /*0008*/ 	.word	0x00000011


	//----- nvinfo : EIATTR_FRAME_SIZE
	.align		4
.L_44:
        /*000c*/ 	.byte	0x04, 0x11
        /*000e*/ 	.short	(.L_46 - .L_45)
	.align		4
.L_45:
        /*0010*/ 	.word	index@(_Z9sum_frontPiPfi)
        /*0014*/ 	.word	0x00000000


	//----- nvinfo : EIATTR_REGCOUNT
	.align		4
.L_46:
        /*0018*/ 	.byte	0x04, 0x2f
        /*001a*/ 	.short	(.L_48 - .L_47)
	.align		4
.L_47:
        /*001c*/ 	.word	index@(_ZN3cub18CUB_300001_SM_10006detail11EmptyKernelIvEEvv)
        /*0020*/ 	.word	0x00000004


	//----- nvinfo : EIATTR_FRAME_SIZE
	.align		4
.L_48:
        /*0024*/ 	.byte	0x04, 0x11
        /*0026*/ 	.short	(.L_50 - .L_49)
	.align		4
.L_49:
        /*0028*/ 	.word	index@(_ZN3cub18CUB_300001_SM_10006detail11EmptyKernelIvEEvv)
        /*002c*/ 	.word	0x00000000


	//----- nvinfo : EIATTR_REGCOUNT
	.align		4
.L_50:
        /*0030*/ 	.byte	0x04, 0x2f
        /*0032*/ 	.short	(.L_52 - .L_51)
	.align		4
.L_51:
        /*0034*/ 	.word	index@(_ZN3cub18CUB_300001_SM_10006detail8for_each13static_kernelINS2_12policy_hub_t12policy_500_tEmN6thrust24THRUST_300001_SM_1000_NS8cuda_cub20__uninitialized_fill7functorINS7_10device_ptrIfEEfEEEEvT0_T1_)
        /*0038*/ 	.word	0x00000008


	//----- nvinfo : EIATTR_FRAME_SIZE
	.align		4
.L_52:
        /*003c*/ 	.byte	0x04, 0x11
        /*003e*/ 	.short	(.L_54 - .L_53)
	.align		4
.L_53:
        /*0040*/ 	.word	index@(_ZN3cub18CUB_300001_SM_10006detail8for_each13static_kernelINS2_12policy_hub_t12policy_500_tEmN6thrust24THRUST_300001_SM_1000_NS8cuda_cub20__uninitialized_fill7functorINS7_10device_ptrIfEEfEEEEvT0_T1_)
        /*0044*/ 	.word	0x00000000


	//----- nvinfo : EIATTR_MIN_STACK_SIZE
	.align		4
.L_54:
        /*0048*/ 	.byte	0x04, 0x12
        /*004a*/ 	.short	(.L_56 - .L_55)
	.align		4
.L_55:
        /*004c*/ 	.word	index@(_ZN3cub18CUB_300001_SM_10006detail8for_each13static_kernelINS2_12policy_hub_t12policy_500_tEmN6thrust24THRUST_300001_SM_1000_NS8cuda_cub20__uninitialized_fill7functorINS7_10device_ptrIfEEfEEEEvT0_T1_)
        /*0050*/ 	.word	0x00000000


	//----- nvinfo : EIATTR_MIN_STACK_SIZE
	.align		4
.L_56:
        /*0054*/ 	.byte	0x04, 0x12
        /*0056*/ 	.short	(.L_58 - .L_57)
	.align		4
.L_57:
        /*0058*/ 	.word	index@(_ZN3cub18CUB_300001_SM_10006detail11EmptyKernelIvEEvv)
        /*005c*/ 	.word	0x00000000


	//----- nvinfo : EIATTR_MIN_STACK_SIZE
	.align		4
.L_58:
        /*0060*/ 	.byte	0x04, 0x12
        /*0062*/ 	.short	(.L_60 - .L_59)
	.align		4
.L_59:
        /*0064*/ 	.word	index@(_Z9sum_frontPiPfi)
        /*0068*/ 	.word	0x00000000
.L_60:


//--------------------- .nv.compat                --------------------------
	.section	.nv.compat,"",@"SHT_CUDA_COMPAT_INFO"
	.align	4
        /*0000*/ 	.byte	0x02, 0x09, 0x00, 0x00, 0x02, 0x02, 0x01, 0x00, 0x02, 0x05, 0x05, 0x00, 0x03, 0x07, 0x01, 0x01
        /*0010*/ 	.byte	0x02, 0x03, 0x00, 0x00, 0x02, 0x06, 0x01, 0x00, 0x04, 0x0b, 0x08, 0x00, 0x01, 0x00, 0x00, 0x00
        /*0020*/ 	.byte	0x00, 0x00, 0x00, 0x00


//--------------------- .nv.info._ZN3cub18CUB_300001_SM_10006detail8for_each13static_kernelINS2_12policy_hub_t12policy_500_tEmN6thrust24THRUST_300001_SM_1000_NS8cuda_cub20__uninitialized_fill7functorINS7_10device_ptrIfEEfEEEEvT0_T1_ --------------------------
	.section	.nv.info._ZN3cub18CUB_300001_SM_10006detail8for_each13static_kernelINS2_12policy_hub_t12policy_500_tEmN6thrust24THRUST_300001_SM_1000_NS8cuda_cub20__uninitialized_fill7functorINS7_10device_ptrIfEEfEEEEvT0_T1_,"",@"SHT_CUDA_INFO"
	.sectionflags	@""
	.align	4


	//----- nvinfo : EIATTR_CUDA_API_VERSION
	.align		4
        /*0000*/ 	.byte	0x04, 0x37
        /*0002*/ 	.short	(.L_62 - .L_61)
.L_61:
        /*0004*/ 	.word	0x00000082


	//----- nvinfo : EIATTR_KPARAM_INFO
	.align		4
.L_62:
        /*0008*/ 	.byte	0x04, 0x17
        /*000a*/ 	.short	(.L_64 - .L_63)
.L_63:
        /*000c*/ 	.word	0x00000000
        /*0010*/ 	.short	0x0001
        /*0012*/ 	.short	0x0008
        /*0014*/ 	.byte	0x00, 0xf0, 0x41, 0x00


	//----- nvinfo : EIATTR_KPARAM_INFO
	.align		4
.L_64:
        /*0018*/ 	.byte	0x04, 0x17
        /*001a*/ 	.short	(.L_66 - .L_65)
.L_65:
        /*001c*/ 	.word	0x00000000
        /*0020*/ 	.short	0x0000
        /*0022*/ 	.short	0x0000
        /*0024*/ 	.byte	0x00, 0xf0, 0x21, 0x00


	//----- nvinfo : EIATTR_SPARSE_MMA_MASK
	.align		4
.L_66:
        /*0028*/ 	.byte	0x03, 0x50
        /*002a*/ 	.short	0x0000


	//----- nvinfo : EIATTR_MAXREG_COUNT
	.align		4
        /*002c*/ 	.byte	0x03, 0x1b
        /*002e*/ 	.short	0x00ff


	//----- nvinfo : EIATTR_MERCURY_ISA_VERSION
	.align		4
        /*0030*/ 	.byte	0x03, 0x5f
        /*0032*/ 	.short	0x0101


	//----- nvinfo : EIATTR_VRC_CTA_INIT_COUNT
	.align		4
        /*0034*/ 	.byte	0x02, 0x4a
	.zero		1
	.zero		1


	//----- nvinfo : EIATTR_EXIT_INSTR_OFFSETS
	.align		4
        /*0038*/ 	.byte	0x04, 0x1c
        /*003a*/ 	.short	(.L_68 - .L_67)


	//   ....[0]....
.L_67:
        /*003c*/ 	.word	0x00000130


	//   ....[1]....
        /*0040*/ 	.word	0x00000230


	//   ....[2]....
        /*0044*/ 	.word	0x00000260


	//----- nvinfo : EIATTR_MAX_THREADS
	.align		4
.L_68:
        /*0048*/ 	.byte	0x04, 0x05
        /*004a*/ 	.short	(.L_70 - .L_69)
.L_69:
        /*004c*/ 	.word	0x00000100
        /*0050*/ 	.word	0x00000001
        /*0054*/ 	.word	0x00000001


	//----- nvinfo : EIATTR_CBANK_PARAM_SIZE
	.align		4
.L_70:
        /*0058*/ 	.byte	0x03, 0x19
        /*005a*/ 	.short	0x0018


	//----- nvinfo : EIATTR_PARAM_CBANK
	.align		4
        /*005c*/ 	.byte	0x04, 0x0a
        /*005e*/ 	.short	(.L_72 - .L_71)
	.align		4
.L_71:
        /*0060*/ 	.word	index@(.nv.constant0._ZN3cub18CUB_300001_SM_10006detail8for_each13static_kernelINS2_12policy_hub_t12policy_500_tEmN6thrust24THRUST_300001_SM_1000_NS8cuda_cub20__uninitialized_fill7functorINS7_10device_ptrIfEEfEEEEvT0_T1_)
        /*0064*/ 	.short	0x0380
        /*0066*/ 	.short	0x0018


	//----- nvinfo : EIATTR_SW_WAR
	.align		4
.L_72:
        /*0068*/ 	.byte	0x04, 0x36
        /*006a*/ 	.short	(.L_74 - .L_73)
.L_73:
        /*006c*/ 	.word	0x00000008
.L_74:


//--------------------- .nv.info._ZN3cub18CUB_300001_SM_10006detail11EmptyKernelIvEEvv --------------------------
	.section	.nv.info._ZN3cub18CUB_300001_SM_10006detail11EmptyKernelIvEEvv,"",@"SHT_CUDA_INFO"
	.sectionflags	@""
	.align	4


	//----- nvinfo : EIATTR_CUDA_API_VERSION
	.align		4
        /*0000*/ 	.byte	0x04, 0x37
        /*0002*/ 	.short	(.L_76 - .L_75)
.L_75:
        /*0004*/ 	.word	0x00000082


	//----- nvinfo : EIATTR_SPARSE_MMA_MASK
	.align		4
.L_76:
        /*0008*/ 	.byte	0x03, 0x50
        /*000a*/ 	.short	0x0000


	//----- nvinfo : EIATTR_MAXREG_COUNT
	.align		4
        /*000c*/ 	.byte	0x03, 0x1b
        /*000e*/ 	.short	0x00ff


	//----- nvinfo : EIATTR_MERCURY_ISA_VERSION
	.align		4
        /*0010*/ 	.byte	0x03, 0x5f
        /*0012*/ 	.short	0x0101


	//----- nvinfo : EIATTR_VRC_CTA_INIT_COUNT
	.align		4
        /*0014*/ 	.byte	0x02, 0x4a
	.zero		1
	.zero		1


	//----- nvinfo : EIATTR_EXIT_INSTR_OFFSETS
	.align		4
        /*0018*/ 	.byte	0x04, 0x1c
        /*001a*/ 	.short	(.L_78 - .L_77)


	//   ....[0]....
.L_77:
        /*001c*/ 	.word	0x00000010


	//----- nvinfo : EIATTR_SW_WAR
	.align		4
.L_78:
        /*0020*/ 	.byte	0x04, 0x36
        /*0022*/ 	.short	(.L_80 - .L_79)
.L_79:
        /*0024*/ 	.word	0x00000008
.L_80:


//--------------------- .nv.info._Z9sum_frontPiPfi --------------------------
	.section	.nv.info._Z9sum_frontPiPfi,"",@"SHT_CUDA_INFO"
	.sectionflags	@""
	.align	4


	//----- nvinfo : EIATTR_CUDA_API_VERSION
	.align		4
        /*0000*/ 	.byte	0x04, 0x37
        /*0002*/ 	.short	(.L_82 - .L_81)
.L_81:
        /*0004*/ 	.word	0x00000082


	//----- nvinfo : EIATTR_KPARAM_INFO
	.align		4
.L_82:
        /*0008*/ 	.byte	0x04, 0x17
        /*000a*/ 	.short	(.L_84 - .L_83)
.L_83:
        /*000c*/ 	.word	0x00000000
        /*0010*/ 	.short	0x0002
        /*0012*/ 	.short	0x0010
        /*0014*/ 	.byte	0x00, 0xf0, 0x11, 0x00


	//----- nvinfo : EIATTR_KPARAM_INFO
	.align		4
.L_84:
        /*0018*/ 	.byte	0x04, 0x17
        /*001a*/ 	.short	(.L_86 - .L_85)
.L_85:
        /*001c*/ 	.word	0x00000000
        /*0020*/ 	.short	0x0001
        /*0022*/ 	.short	0x0008
        /*0024*/ 	.byte	0x00, 0xf5, 0x21, 0x00


	//----- nvinfo : EIATTR_KPARAM_INFO
	.align		4
.L_86:
        /*0028*/ 	.byte	0x04, 0x17
        /*002a*/ 	.short	(.L_88 - .L_87)
.L_87:
        /*002c*/ 	.word	0x00000000
        /*0030*/ 	.short	0x0000
        /*0032*/ 	.short	0x0000
        /*0034*/ 	.byte	0x00, 0xf5, 0x21, 0x00


	//----- nvinfo : EIATTR_SPARSE_MMA_MASK
	.align		4
.L_88:
        /*0038*/ 	.byte	0x03, 0x50
        /*003a*/ 	.short	0x0000


	//----- nvinfo : EIATTR_MAXREG_COUNT
	.align		4
        /*003c*/ 	.byte	0x03, 0x1b
        /*003e*/ 	.short	0x00ff


	//----- nvinfo : EIATTR_NUM_BARRIERS
	.align		4
        /*0040*/ 	.byte	0x02, 0x4c
        /*0042*/ 	.byte	0x01
	.zero		1


	//----- nvinfo : EIATTR_MERCURY_ISA_VERSION
	.align		4
        /*0044*/ 	.byte	0x03, 0x5f
        /*0046*/ 	.short	0x0101


	//----- nvinfo : EIATTR_VRC_CTA_INIT_COUNT
	.align		4
        /*0048*/ 	.byte	0x02, 0x4a
	.zero		1
	.zero		1


	//----- nvinfo : EIATTR_EXIT_INSTR_OFFSETS
	.align		4
        /*004c*/ 	.byte	0x04, 0x1c
        /*004e*/ 	.short	(.L_90 - .L_89)


	//   ....[0]....
.L_89:
        /*0050*/ 	.word	0x00000720


	//----- nvinfo : EIATTR_CRS_STACK_SIZE
	.align		4
.L_90:
        /*0054*/ 	.byte	0x04, 0x1e
        /*0056*/ 	.short	(.L_92 - .L_91)
.L_91:
        /*0058*/ 	.word	0x00000000


	//----- nvinfo : EIATTR_CBANK_PARAM_SIZE
	.align		4
.L_92:
        /*005c*/ 	.byte	0x03, 0x19
        /*005e*/ 	.short	0x0014


	//----- nvinfo : EIATTR_PARAM_CBANK
	.align		4
        /*0060*/ 	.byte	0x04, 0x0a
        /*0062*/ 	.short	(.L_94 - .L_93)
	.align		4
.L_93:
        /*0064*/ 	.word	index@(.nv.constant0._Z9sum_frontPiPfi)
        /*0068*/ 	.short	0x0380
        /*006a*/ 	.short	0x0014


	//----- nvinfo : EIATTR_SW_WAR
	.align		4
.L_94:
        /*006c*/ 	.byte	0x04, 0x36
        /*006e*/ 	.short	(.L_96 - .L_95)
.L_95:
        /*0070*/ 	.word	0x00000008
.L_96:


//--------------------- .nv.callgraph             --------------------------
	.section	.nv.callgraph,"",@"SHT_CUDA_CALLGRAPH"
	.align	4
	.sectionentsize	8
	.align		4
        /*0000*/ 	.word	0x00000000
	.align		4
        /*0004*/ 	.word	0xffffffff
	.align		4
        /*0008*/ 	.word	0x00000000
	.align		4
        /*000c*/ 	.word	0xfffffffe
	.align		4
        /*0010*/ 	.word	0x00000000
	.align		4
        /*0014*/ 	.word	0xfffffffd
	.align		4
        /*0018*/ 	.word	0x00000000
	.align		4
        /*001c*/ 	.word	0xfffffffc


//--------------------- .nv.constant4             --------------------------
	.section	.nv.constant4,"a",@progbits
	.align	8
	.align		8
.nv.constant4:
        /*0000*/ 	.dword	_ZN34_INTERNAL_93575311_4_k_cu_fa3efe294cuda3std3__45__cpo5beginE
	.align		8
        /*0008*/ 	.dword	_ZN34_INTERNAL_93575311_4_k_cu_fa3efe294cuda3std3__45__cpo3endE
	.align		8
        /*0010*/ 	.dword	_ZN34_INTERNAL_93575311_4_k_cu_fa3efe294cuda3std3__45__cpo6cbeginE
	.align		8
        /*0018*/ 	.dword	_ZN34_INTERNAL_93575311_4_k_cu_fa3efe294cuda3std3__45__cpo4cendE
	.align		8
        /*0020*/ 	.dword	_ZN34_INTERNAL_93575311_4_k_cu_fa3efe294cuda3std3__45__cpo6rbeginE
	.align		8
        /*0028*/ 	.dword	_ZN34_INTERNAL_93575311_4_k_cu_fa3efe294cuda3std3__45__cpo4rendE
	.align		8
        /*0030*/ 	.dword	_ZN34_INTERNAL_93575311_4_k_cu_fa3efe294cuda3std3__45__cpo7crbeginE
	.align		8
        /*0038*/ 	.dword	_ZN34_INTERNAL_93575311_4_k_cu_fa3efe294cuda3std3__45__cpo5crendE
	.align		8
        /*0040*/ 	.dword	_ZN34_INTERNAL_93575311_4_k_cu_fa3efe294cuda3std3__436_GLOBAL__N__93575311_4_k_cu_fa3efe296ignoreE
	.align		8
        /*0048*/ 	.dword	_ZN34_INTERNAL_93575311_4_k_cu_fa3efe294cuda3std3__419piecewise_constructE
	.align		8
        /*0050*/ 	.dword	_ZN34_INTERNAL_93575311_4_k_cu_fa3efe294cuda3std3__48in_placeE
	.align		8
        /*0058*/ 	.dword	_ZN34_INTERNAL_93575311_4_k_cu_fa3efe294cuda3std3__420unreachable_sentinelE
	.align		8
        /*0060*/ 	.dword	_ZN34_INTERNAL_93575311_4_k_cu_fa3efe294cuda3std3__47nulloptE
	.align		8
        /*0068*/ 	.dword	_ZN34_INTERNAL_93575311_4_k_cu_fa3efe294cuda3std3__48unexpectE
	.align		8
        /*0070*/ 	.dword	_ZN34_INTERNAL_93575311_4_k_cu_fa3efe294cuda3std6ranges3__45__cpo4swapE
	.align		8
        /*0078*/ 	.dword	_ZN34_INTERNAL_93575311_4_k_cu_fa3efe294cuda3std6ranges3__45__cpo9iter_moveE
	.align		8
        /*0080*/ 	.dword	_ZN34_INTERNAL_93575311_4_k_cu_fa3efe294cuda3std6ranges3__45__cpo5beginE
	.align		8
        /*0088*/ 	.dword	_ZN34_INTERNAL_93575311_4_k_cu_fa3efe294cuda3std6ranges3__45__cpo3endE
	.align		8
        /*0090*/ 	.dword	_ZN34_INTERNAL_93575311_4_k_cu_fa3efe294cuda3std6ranges3__45__cpo6cbeginE
	.align		8
        /*0098*/ 	.dword	_ZN34_INTERNAL_93575311_4_k_cu_fa3efe294cuda3std6ranges3__45__cpo4cendE
	.align		8
        /*00a0*/ 	.dword	_ZN34_INTERNAL_93575311_4_k_cu_fa3efe294cuda3std6ranges3__45__cpo7advanceE
	.align		8
        /*00a8*/ 	.dword	_ZN34_INTERNAL_93575311_4_k_cu_fa3efe294cuda3std6ranges3__45__cpo9iter_swapE
	.align		8
        /*00b0*/ 	.dword	_ZN34_INTERNAL_93575311_4_k_cu_fa3efe294cuda3std6ranges3__45__cpo4nextE
	.align		8
        /*00b8*/ 	.dword	_ZN34_INTERNAL_93575311_4_k_cu_fa3efe294cuda3std6ranges3__45__cpo4prevE
	.align		8
        /*00c0*/ 	.dword	_ZN34_INTERNAL_93575311_4_k_cu_fa3efe294cuda3std6ranges3__45__cpo4dataE
	.align		8
        /*00c8*/ 	.dword	_ZN34_INTERNAL_93575311_4_k_cu_fa3efe294cuda3std6ranges3__45__cpo5cdataE
	.align		8
        /*00d0*/ 	.dword	_ZN34_INTERNAL_93575311_4_k_cu_fa3efe294cuda3std6ranges3__45__cpo4sizeE
	.align		8
        /*00d8*/ 	.dword	_ZN34_INTERNAL_93575311_4_k_cu_fa3efe294cuda3std6ranges3__45__cpo5ssizeE
	.align		8
        /*00e0*/ 	.dword	_ZN34_INTERNAL_93575311_4_k_cu_fa3efe294cuda3std6ranges3__45__cpo8distanceE
	.align		8
        /*00e8*/ 	.dword	_ZN34_INTERNAL_93575311_4_k_cu_fa3efe296thrust24THRUST_300001_SM_1000_NS8cuda_cub3parE
	.align		8
        /*00f0*/ 	.dword	_ZN34_INTERNAL_93575311_4_k_cu_fa3efe296thrust24THRUST_300001_SM_1000_NS8cuda_cub10par_nosyncE
	.align		8
        /*00f8*/ 	.dword	_ZN34_INTERNAL_93575311_4_k_cu_fa3efe296thrust24THRUST_300001_SM_1000_NS6system6detail10sequential3seqE
	.align		8
        /*0100*/ 	.dword	_ZN34_INTERNAL_93575311_4_k_cu_fa3efe296thrust24THRUST_300001_SM_1000_NS12placeholders2_1E
	.align		8
        /*0108*/ 	.dword	_ZN34_INTERNAL_93575311_4_k_cu_fa3efe296thrust24THRUST_300001_SM_1000_NS12placeholders2_2E
	.align		8
        /*0110*/ 	.dword	_ZN34_INTERNAL_93575311_4_k_cu_fa3efe296thrust24THRUST_300001_SM_1000_NS12placeholders2_3E
	.align		8
        /*0118*/ 	.dword	_ZN34_INTERNAL_93575311_4_k_cu_fa3efe296thrust24THRUST_300001_SM_1000_NS12placeholders2_4E
	.align		8
        /*0120*/ 	.dword	_ZN34_INTERNAL_93575311_4_k_cu_fa3efe296thrust24THRUST_300001_SM_1000_NS12placeholders2_5E
	.align		8
        /*0128*/ 	.dword	_ZN34_INTERNAL_93575311_4_k_cu_fa3efe296thrust24THRUST_300001_SM_1000_NS12placeholders2_6E
	.align		8
        /*0130*/ 	.dword	_ZN34_INTERNAL_93575311_4_k_cu_fa3efe296thrust24THRUST_300001_SM_1000_NS12placeholders2_7E
	.align		8
        /*0138*/ 	.dword	_ZN34_INTERNAL_93575311_4_k_cu_fa3efe296thrust24THRUST_300001_SM_1000_NS12placeholders2_8E
	.align		8
        /*0140*/ 	.dword	_ZN34_INTERNAL_93575311_4_k_cu_fa3efe296thrust24THRUST_300001_SM_1000_NS12placeholders2_9E
	.align		8
        /*0148*/ 	.dword	_ZN34_INTERNAL_93575311_4_k_cu_fa3efe296thrust24THRUST_300001_SM_1000_NS12placeholders3_10E
	.align		8
        /*0150*/ 	.dword	_ZN34_INTERNAL_93575311_4_k_cu_fa3efe296thrust24THRUST_300001_SM_1000_NS3seqE


//--------------------- .text._ZN3cub18CUB_300001_SM_10006detail8for_each13static_kernelINS2_12policy_hub_t12policy_500_tEmN6thrust24THRUST_300001_SM_1000_NS8cuda_cub20__uninitialized_fill7functorINS7_10device_ptrIfEEfEEEEvT0_T1_ --------------------------
	.section	.text._ZN3cub18CUB_300001_SM_10006detail8for_each13static_kernelINS2_12policy_hub_t12policy_500_tEmN6thrust24THRUST_300001_SM_1000_NS8cuda_cub20__uninitialized_fill7functorINS7_10device_ptrIfEEfEEEEvT0_T1_,"ax",@progbits
	.align	128
        .global         _ZN3cub18CUB_300001_SM_10006detail8for_each13static_kernelINS2_12policy_hub_t12policy_500_tEmN6thrust24THRUST_300001_SM_1000_NS8cuda_cub20__uninitialized_fill7functorINS7_10device_ptrIfEEfEEEEvT0_T1_
        .type           _ZN3cub18CUB_300001_SM_10006detail8for_each13static_kernelINS2_12policy_hub_t12policy_500_tEmN6thrust24THRUST_300001_SM_1000_NS8cuda_cub20__uninitialized_fill7functorINS7_10device_ptrIfEEfEEEEvT0_T1_,@function
        .size           _ZN3cub18CUB_300001_SM_10006detail8for_each13static_kernelINS2_12policy_hub_t12policy_500_tEmN6thrust24THRUST_300001_SM_1000_NS8cuda_cub20__uninitialized_fill7functorINS7_10device_ptrIfEEfEEEEvT0_T1_,(.L_x_9 - _ZN3cub18CUB_300001_SM_10006detail8for_each13static_kernelINS2_12policy_hub_t12policy_500_tEmN6thrust24THRUST_300001_SM_1000_NS8cuda_cub20__uninitialized_fill7functorINS7_10device_ptrIfEEfEEEEvT0_T1_)
        .other          _ZN3cub18CUB_300001_SM_10006detail8for_each13static_kernelINS2_12policy_hub_t12policy_500_tEmN6thrust24THRUST_300001_SM_1000_NS8cuda_cub20__uninitialized_fill7functorINS7_10device_ptrIfEEfEEEEvT0_T1_,@"STO_CUDA_ENTRY STV_DEFAULT"
_ZN3cub18CUB_300001_SM_10006detail8for_each13static_kernelINS2_12policy_hub_t12policy_500_tEmN6thrust24THRUST_300001_SM_1000_NS8cuda_cub20__uninitialized_fill7functorINS7_10device_ptrIfEEfEEEEvT0_T1_:
.text._ZN3cub18CUB_300001_SM_10006detail8for_each13static_kernelINS2_12policy_hub_t12policy_500_tEmN6thrust24THRUST_300001_SM_1000_NS8cuda_cub20__uninitialized_fill7functorINS7_10device_ptrIfEEfEEEEvT0_T1_:
[----:B------:R-:W-:Y:S08]  /*0000*/  LDC R1, c[0x0][0x37c] ;  /* 0x0000df00ff017b82 */ /* 0x000ff00000000800 */
[----:B------:R-:W0:Y:S01]  /*0010*/  S2UR UR4, SR_CTAID.X ;  /* 0x00000000000479c3 */ /* 0x000e220000002500 */
[----:B------:R-:W1:Y:S01]  /*0020*/  LDCU.64 UR6, c[0x0][0x380] ;  /* 0x00007000ff0677ac */ /* 0x000e620008000a00 */
[----:B------:R-:W2:Y:S01]  /*0030*/  LDCU.64 UR8, c[0x0][0x358] ;  /* 0x00006b00ff0877ac */ /* 0x000ea20008000a00 */
[----:B0-----:R-:W-:-:S04]  /*0040*/  UIMAD.WIDE.U32 UR4, UR4, 0x200, URZ ;  /* 0x00000200040478a5 */ /* 0x001fc8000f8e00ff */
[----:B-1----:R-:W-:-:S04]  /*0050*/  UIADD3 UR6, UP0, UPT, -UR4, UR6, URZ ;  /* 0x0000000604067290 */ /* 0x002fc8000ff1e1ff */
[----:B------:R-:W-:Y:S02]  /*0060*/  UIADD3.X UR7, UPT, UPT, ~UR5, UR7, URZ, UP0, !UPT ;  /* 0x0000000705077290 */ /* 0x000fe400087fe5ff */
[----:B------:R-:W-:-:S04]  /*0070*/  UISETP.GE.U32.AND UP0, UPT, UR6, 0x200, UPT ;  /* 0x000002000600788c */ /* 0x000fc8000bf06070 */
[----:B------:R-:W-:-:S09]  /*0080*/  UISETP.GE.U32.AND.EX UP0, UPT, UR7, URZ, UPT, UP0 ;  /* 0x000000ff0700728c */ /* 0x000fd2000bf06100 */
[----:B--2---:R-:W-:Y:S05]  /*0090*/  BRA.U !UP0, `(.L_x_0) ;  /* 0x0000000108287547 */ /* 0x004fea000b800000 */
[----:B------:R-:W0:Y:S01]  /*00a0*/  S2R R0, SR_TID.X ;  /* 0x0000000000007919 */ /* 0x000e220000002100 */
[----:B------:R-:W1:Y:S01]  /*00b0*/  LDCU.64 UR6, c[0x0][0x388] ;  /* 0x00007100ff0677ac */ /* 0x000e620008000a00 */
[----:B------:R-:W2:Y:S01]  /*00c0*/  LDC R5, c[0x0][0x390] ;  /* 0x0000e400ff057b82 */ /* 0x000ea20000000800 */
[----:B0-----:R-:W-:-:S05]  /*00d0*/  IADD3 R0, P0, PT, R0, UR4, RZ ;  /* 0x0000000400007c10 */ /* 0x001fca000ff1e0ff */
[----:B------:R-:W-:Y:S01]  /*00e0*/  IMAD.X R3, RZ, RZ, UR5, P0 ;  /* 0x00000005ff037e24 */ /* 0x000fe200080e06ff */
[----:B-1----:R-:W-:-:S04]  /*00f0*/  LEA R2, P0, R0, UR6, 0x2 ;  /* 0x0000000600027c11 */ /* 0x002fc8000f8010ff */
[----:B------:R-:W-:-:S05]  /*0100*/  LEA.HI.X R3, R0, UR7, R3, 0x2, P0 ;  /* 0x0000000700037c11 */ /* 0x000fca00080f1403 */
[----:B--2---:R-:W-:Y:S04]  /*0110*/  STG.E desc[UR8][R2.64], R5 ;  /* 0x0000000502007986 */ /* 0x004fe8000c101908 */
[----:B------:R-:W-:Y:S01]  /*0120*/  STG.E desc[UR8][R2.64+0x400], R5 ;  /* 0x0004000502007986 */ /* 0x000fe2000c101908 */
[----:B------:R-:W-:Y:S05]  /*0130*/  EXIT ;  /* 0x000000000000794d */ /* 0x000fea0003800000 */
.L_x_0:
[----:B------:R-:W0:Y:S01]  /*0140*/  S2R R0, SR_TID.X ;  /* 0x0000000000007919 */ /* 0x000e220000002100 */
[----:B------:R-:W-:Y:S01]  /*0150*/  IMAD.U32 R2, RZ, RZ, UR7 ;  /* 0x00000007ff027e24 */ /* 0x000fe2000f8e00ff */
[----:B------:R-:W1:Y:S01]  /*0160*/  LDCU.64 UR10, c[0x0][0x388] ;  /* 0x00007100ff0a77ac */ /* 0x000e620008000a00 */
[----:B------:R-:W-:Y:S01]  /*0170*/  IMAD.U32 R4, RZ, RZ, UR7 ;  /* 0x00000007ff047e24 */ /* 0x000fe2000f8e00ff */
[----:B0-----:R-:W-:-:S04]  /*0180*/  ISETP.LT.U32.AND P0, PT, R0, UR6, PT ;  /* 0x0000000600007c0c */ /* 0x001fc8000bf01070 */
[----:B------:R-:W-:Y:S01]  /*0190*/  ISETP.GT.U32.AND.EX P0, PT, R2, RZ, PT, P0 ;  /* 0x000000ff0200720c */ /* 0x000fe20003f04100 */
[C---:B------:R-:W-:Y:S01]  /*01a0*/  VIADD R2, R0.reuse, 0x100 ;  /* 0x0000010000027836 */ /* 0x040fe20000000000 */
[----:B------:R-:W-:-:S04]  /*01b0*/  IADD3 R0, P2, PT, R0, UR4, RZ ;  /* 0x0000000400007c10 */ /* 0x000fc8000ff5e0ff */
[----:B------:R-:W-:Y:S01]  /*01c0*/  ISETP.LT.U32.AND P1, PT, R2, UR6, PT ;  /* 0x0000000602007c0c */ /* 0x000fe2000bf21070 */
[----:B------:R-:W-:Y:S01]  /*01d0*/  IMAD.X R3, RZ, RZ, UR5, P2 ;  /* 0x00000005ff037e24 */ /* 0x000fe200090e06ff */
[----:B-1----:R-:W-:Y:S02]  /*01e0*/  LEA R2, P2, R0, UR10, 0x2 ;  /* 0x0000000a00027c11 */ /* 0x002fe4000f8410ff */
[----:B------:R-:W-:Y:S02]  /*01f0*/  ISETP.GT.U32.AND.EX P1, PT, R4, RZ, PT, P1 ;  /* 0x000000ff0400720c */ /* 0x000fe40003f24110 */
[----:B------:R-:W-:Y:S01]  /*0200*/  LEA.HI.X R3, R0, UR11, R3, 0x2, P2 ;  /* 0x0000000b00037c11 */ /* 0x000fe200090f1403 */
[----:B------:R-:W0:Y:S04]  /*0210*/  @P0 LDC R5, c[0x0][0x390] ;  /* 0x0000e400ff050b82 */ /* 0x000e280000000800 */
[----:B0-----:R0:W-:Y:S06]  /*0220*/  @P0 STG.E desc[UR8][R2.64], R5 ;  /* 0x0000000502000986 */ /* 0x0011ec000c101908 */
[----:B------:R-:W-:Y:S05]  /*0230*/  @!P1 EXIT ;  /* 0x000000000000994d */ /* 0x000fea0003800000 */
[----:B0-----:R-:W0:Y:S02]  /*0240*/  LDC R5, c[0x0][0x390] ;  /* 0x0000e400ff057b82 */ /* 0x001e240000000800 */
[----:B0-----:R-:W-:Y:S01]  /*0250*/  STG.E desc[UR8][R2.64+0x400], R5 ;  /* 0x0004000502007986 */ /* 0x001fe2000c101908 */
[----:B------:R-:W-:Y:S05]  /*0260*/  EXIT ;  /* 0x000000000000794d */ /* 0x000fea0003800000 */
.L_x_1:
[----:B------:R-:W-:-:S00]  /*0270*/  BRA `(.L_x_1) ;  /* 0xfffffffc00fc7947 */ /* 0x000fc0000383ffff */
[----:B------:R-:W-:-:S00]  /*0280*/  NOP ;  /* 0x0000000000007918 */ /* 0x000fc00000000000 */
[----:B------:R-:W-:-:S00]  /*0290*/  NOP ;  /* 0x0000000000007918 */ /* 0x000fc00000000000 */
[----:B------:R-:W-:-:S00]  /*02a0*/  NOP ;  /* 0x0000000000007918 */ /* 0x000fc00000000000 */
[----:B------:R-:W-:-:S00]  /*02b0*/  NOP ;  /* 0x0000000000007918 */ /* 0x000fc00000000000 */
[----:B------:R-:W-:-:S00]  /*02c0*/  NOP ;  /* 0x0000000000007918 */ /* 0x000fc00000000000 */
[----:B------:R-:W-:-:S00]  /*02d0*/  NOP ;  /* 0x0000000000007918 */ /* 0x000fc00000000000 */
[----:B------:R-:W-:-:S00]  /*02e0*/  NOP ;  /* 0x0000000000007918 */ /* 0x000fc00000000000 */
[----:B------:R-:W-:-:S00]  /*02f0*/  NOP ;  /* 0x0000000000007918 */ /* 0x000fc00000000000 */
.L_x_9:


//--------------------- .text._ZN3cub18CUB_300001_SM_10006detail11EmptyKernelIvEEvv --------------------------
	.section	.text._ZN3cub18CUB_300001_SM_10006detail11EmptyKernelIvEEvv,"ax",@progbits
	.align	128
        .global         _ZN3cub18CUB_300001_SM_10006detail11EmptyKernelIvEEvv
        .type           _ZN3cub18CUB_300001_SM_10006detail11EmptyKernelIvEEvv,@function
        .size           _ZN3cub18CUB_300001_SM_10006detail11EmptyKernelIvEEvv,(.L_x_10 - _ZN3cub18CUB_300001_SM_10006detail11EmptyKernelIvEEvv)
        .other          _ZN3cub18CUB_300001_SM_10006detail11EmptyKernelIvEEvv,@"STO_CUDA_ENTRY STV_DEFAULT"
_ZN3cub18CUB_300001_SM_10006detail11EmptyKernelIvEEvv:
.text._ZN3cub18CUB_300001_SM_10006detail11EmptyKernelIvEEvv:
[----:B------:R-:W-:Y:S01]  /*0000*/  LDC R1, c[0x0][0x37c] ;  /* 0x0000df00ff017b82 */ /* 0x000fe20000000800 */
[----:B------:R-:W-:Y:S05]  /*0010*/  EXIT ;  /* 0x000000000000794d */ /* 0x000fea0003800000 */
.L_x_2:
        /* <DEDUP_REMOVED lines=14> */
.L_x_10:


//--------------------- .text._Z9sum_frontPiPfi   --------------------------
	.section	.text._Z9sum_frontPiPfi,"ax",@progbits
	.align	128
        .global         _Z9sum_frontPiPfi
        .type           _Z9sum_frontPiPfi,@function
        .size           _Z9sum_frontPiPfi,(.L_x_11 - _Z9sum_frontPiPfi)
        .other          _Z9sum_frontPiPfi,@"STO_CUDA_ENTRY STV_DEFAULT"
_Z9sum_frontPiPfi:
.text._Z9sum_frontPiPfi:
[----:B------:R-:W-:Y:S01]  /*0000*/  LDC R1, c[0x0][0x37c] ;  /* 0x0000df00ff017b82 */ /* 0x000fe20000000800 */
[----:B------:R-:W0:Y:S07]  /*0010*/  S2R R0, SR_TID.Y ;  /* 0x0000000000007919 */ /* 0x000e2e0000002200 */
[----:B------:R-:W0:Y:S01]  /*0020*/  S2UR UR5, SR_CTAID.X ;  /* 0x00000000000579c3 */ /* 0x000e220000002500 */
[----:B------:R-:W1:Y:S01]  /*0030*/  LDCU UR4, c[0x0][0x360] ;  /* 0x00006c00ff0477ac */ /* 0x000e620008000800 */
[----:B------:R-:W1:Y:S06]  /*0040*/  S2R R3, SR_TID.X ;  /* 0x0000000000037919 */ /* 0x000e6c0000002100 */
[----:B------:R-:W2:Y:S08]  /*0050*/  S2UR UR6, SR_CTAID.Y ;  /* 0x00000000000679c3 */ /* 0x000eb00000002600 */
[----:B------:R-:W2:Y:S08]  /*0060*/  LDC R5, c[0x0][0x364] ;  /* 0x0000d900ff057b82 */ /* 0x000eb00000000800 */
[----:B------:R-:W3:Y:S01]  /*0070*/  LDC R9, c[0x0][0x390] ;  /* 0x0000e400ff097b82 */ /* 0x000ee20000000800 */
[----:B0-----:R-:W-:-:S05]  /*0080*/  IADD3 R0, PT, PT, R0, UR5, RZ ;  /* 0x0000000500007c10 */ /* 0x001fca000fffe0ff */
[----:B--2---:R-:W-:Y:S01]  /*0090*/  IMAD R0, R5, UR6, R0 ;  /* 0x0000000605007c24 */ /* 0x004fe2000f8e0200 */
[----:B------:R-:W0:Y:S03]  /*00a0*/  LDCU.64 UR6, c[0x0][0x358] ;  /* 0x00006b00ff0677ac */ /* 0x000e260008000a00 */
[----:B-1----:R-:W-:-:S05]  /*00b0*/  IMAD R2, R0, UR4, R3 ;  /* 0x0000000400027c24 */ /* 0x002fca000f8e0203 */
[----:B---3--:R-:W-:-:S13]  /*00c0*/  ISETP.GE.AND P0, PT, R2, R9, PT ;  /* 0x000000090200720c */ /* 0x008fda0003f06270 */
[----:B------:R-:W1:Y:S02]  /*00d0*/  @!P0 LDC.64 R6, c[0x0][0x380] ;  /* 0x0000e000ff068b82 */ /* 0x000e640000000a00 */
[----:B-1----:R-:W-:-:S06]  /*00e0*/  @!P0 IMAD.WIDE R6, R2, 0x4, R6 ;  /* 0x0000000402068825 */ /* 0x002fcc00078e0206 */
[----:B0-----:R-:W2:Y:S01]  /*00f0*/  @!P0 LDG.E R6, desc[UR6][R6.64] ;  /* 0x0000000606068981 */ /* 0x001ea2000c1e1900 */
[----:B------:R-:W0:Y:S01]  /*0100*/  S2UR UR5, SR_CgaCtaId ;  /* 0x00000000000579c3 */ /* 0x000e220000008800 */
[----:B------:R-:W-:Y:S01]  /*0110*/  UMOV UR4, 0x400 ;  /* 0x0000040000047882 */ /* 0x000fe20000000000 */
[----:B------:R-:W-:Y:S01]  /*0120*/  BSSY.RECONVERGENT B0, `(.L_x_3) ;  /* 0x000005e000007945 */ /* 0x000fe20003800200 */
[----:B0-----:R-:W-:-:S06]  /*0130*/  ULEA UR5, UR5, UR4, 0x18 ;  /* 0x0000000405057291 */ /* 0x001fcc000f8ec0ff */
[----:B------:R-:W-:Y:S02]  /*0140*/  LEA R4, R3, UR5, 0x2 ;  /* 0x0000000503047c11 */ /* 0x000fe4000f8e10ff */
[----:B--2---:R-:W-:-:S05]  /*0150*/  @!P0 I2FP.F32.S32 R5, R6 ;  /* 0x0000000600058245 */ /* 0x004fca0000201400 */
[----:B------:R0:W-:Y:S01]  /*0160*/  @!P0 STS [R4], R5 ;  /* 0x0000000504008388 */ /* 0x0001e20000000800 */
[----:B------:R-:W-:Y:S06]  /*0170*/  BAR.SYNC.DEFER_BLOCKING 0x0 ;  /* 0x0000000000007b1d */ /* 0x000fec0000010000 */
[----:B------:R-:W-:Y:S05]  /*0180*/  @P0 BRA `(.L_x_4) ;  /* 0x00000004005c0947 */ /* 0x000fea0003800000 */
[C---:B------:R-:W-:Y:S01]  /*0190*/  ISETP.GE.AND P0, PT, R9.reuse, 0x2, PT ;  /* 0x000000020900780c */ /* 0x040fe20003f06270 */
[----:B------:R-:W-:Y:S01]  /*01a0*/  HFMA2 R7, -RZ, RZ, 1.443359375, -0.2030029296875 ;  /* 0x3dc6b27fff077431 */ /* 0x000fe200000001ff */
[----:B------:R-:W-:-:S04]  /*01b0*/  IADD3 R0, PT, PT, R9, -0x1, RZ ;  /* 0xffffffff09007810 */ /* 0x000fc80007ffe0ff */
[----:B0-----:R-:W-:-:S07]  /*01c0*/  I2FP.F32.S32 R5, R0 ;  /* 0x0000000000057245 */ /* 0x001fce0000201400 */
[----:B------:R-:W-:-:S05]  /*01d0*/  @!P0 FMUL R5, R5, 8388608 ;  /* 0x4b00000005058820 */ /* 0x000fca0000400000 */
[----:B------:R-:W-:-:S04]  /*01e0*/  IADD3 R0, PT, PT, R5, -0x3f3504f3, RZ ;  /* 0xc0cafb0d05007810 */ /* 0x000fc80007ffe0ff */
[----:B------:R-:W-:-:S04]  /*01f0*/  LOP3.LUT R6, R0, 0xff800000, RZ, 0xc0, !PT ;  /* 0xff80000000067812 */ /* 0x000fc800078ec0ff */
[----:B------:R-:W-:-:S05]  /*0200*/  IADD3 R0, PT, PT, R5, -R6, RZ ;  /* 0x8000000605007210 */ /* 0x000fca0007ffe0ff */
[----:B------:R-:W-:Y:S01]  /*0210*/  FADD R8, R0, -1 ;  /* 0xbf80000000087421 */ /* 0x000fe20000000000 */
[----:B------:R-:W-:Y:S02]  /*0220*/  FSEL R0, RZ, -23, P0 ;  /* 0xc1b80000ff007808 */ /* 0x000fe40000000000 */
[----:B------:R-:W-:Y:S01]  /*0230*/  ISETP.GT.U32.AND P0, PT, R5, 0x7f7fffff, PT ;  /* 0x7f7fffff0500780c */ /* 0x000fe20003f04070 */
[----:B------:R-:W-:-:S04]  /*0240*/  FFMA R7, R8, R7, -0.16845393180847167969 ;  /* 0xbe2c7f3008077423 */ /* 0x000fc80000000007 */
[----:B------:R-:W-:-:S04]  /*0250*/  FFMA R7, R8, R7, 0.1716887056827545166 ;  /* 0x3e2fcf2a08077423 */ /* 0x000fc80000000007 */
[----:B------:R-:W-:-:S04]  /*0260*/  FFMA R7, R8, R7, -0.17900948226451873779 ;  /* 0xbe374e4308077423 */ /* 0x000fc80000000007 */
[----:B------:R-:W-:-:S04]  /*0270*/  FFMA R7, R8, R7, 0.20512372255325317383 ;  /* 0x3e520bf408077423 */ /* 0x000fc80000000007 */
[----:B------:R-:W-:-:S04]  /*0280*/  FFMA R7, R8, R7, -0.24046532809734344482 ;  /* 0xbe763c8b08077423 */ /* 0x000fc80000000007 */
[----:B------:R-:W-:-:S04]  /*0290*/  FFMA R7, R8, R7, 0.28857114911079406738 ;  /* 0x3e93bf9908077423 */ /* 0x000fc80000000007 */
[----:B------:R-:W-:-:S04]  /*02a0*/  FFMA R7, R8, R7, -0.36067417263984680176 ;  /* 0xbeb8aa4908077423 */ /* 0x000fc80000000007 */
[----:B------:R-:W-:-:S04]  /*02b0*/  FFMA R7, R8, R7, 0.48089820146560668945 ;  /* 0x3ef6384a08077423 */ /* 0x000fc80000000007 */
[----:B------:R-:W-:-:S04]  /*02c0*/  FFMA R7, R8, R7, -0.72134751081466674805 ;  /* 0xbf38aa3b08077423 */ /* 0x000fc80000000007 */
[C---:B------:R-:W-:Y:S01]  /*02d0*/  FMUL R9, R8.reuse, R7 ;  /* 0x0000000708097220 */ /* 0x040fe20000400000 */
[----:B------:R-:W-:Y:S02]  /*02e0*/  I2FP.F32.S32 R7, R6 ;  /* 0x0000000600077245 */ /* 0x000fe40000201400 */
[----:B------:R-:W-:Y:S01]  /*02f0*/  MOV R6, 0x7f800000 ;  /* 0x7f80000000067802 */ /* 0x000fe20000000f00 */
[C---:B------:R-:W-:Y:S02]  /*0300*/  FMUL R9, R8.reuse, R9 ;  /* 0x0000000908097220 */ /* 0x040fe40000400000 */
[----:B------:R-:W-:Y:S01]  /*0310*/  FFMA R7, R7, 1.1920928955078125e-07, R0 ;  /* 0x3400000007077823 */ /* 0x000fe20000000000 */
[----:B------:R-:W-:Y:S01]  /*0320*/  FFMA R0, RZ, 1.4426950216293334961, RZ ;  /* 0x3fb8aa3bff007823 */ /* 0x000fe200000000ff */
[----:B------:R-:W-:-:S03]  /*0330*/  FFMA R8, R8, 1.4426950216293334961, R9 ;  /* 0x3fb8aa3b08087823 */ /* 0x000fc60000000009 */
[----:B------:R-:W-:Y:S01]  /*0340*/  FADD R0, RZ, R0 ;  /* 0x00000000ff007221 */ /* 0x000fe20000000000 */
[----:B------:R-:W-:Y:S01]  /*0350*/  FADD R7, R7, R8 ;  /* 0x0000000807077221 */ /* 0x000fe20000000000 */
[C---:B------:R-:W-:Y:S01]  /*0360*/  @P0 FFMA R7, R5.reuse, R6, +INF ;  /* 0x7f80000005070423 */ /* 0x040fe20000000006 */
[----:B------:R-:W-:Y:S01]  /*0370*/  FSETP.NEU.AND P0, PT, R5, RZ, PT ;  /* 0x000000ff0500720b */ /* 0x000fe20003f0d000 */
[----:B------:R-:W-:-:S04]  /*0380*/  FFMA R0, RZ, RZ, R0 ;  /* 0x000000ffff007223 */ /* 0x000fc80000000000 */
[----:B------:R-:W-:Y:S01]  /*0390*/  FFMA R6, RZ, RZ, R0 ;  /* 0x000000ffff067223 */ /* 0x000fe20000000000 */
[----:B------:R-:W-:-:S03]  /*03a0*/  FSEL R0, R7, -INF , P0 ;  /* 0xff80000007007808 */ /* 0x000fc60000000000 */
[----:B------:R-:W-:Y:S01]  /*03b0*/  FADD R5, R6, 1 ;  /* 0x3f80000006057421 */ /* 0x000fe20000000000 */
[----:B------:R-:W-:-:S03]  /*03c0*/  FSETP.GE.AND P0, PT, R0, RZ, PT ;  /* 0x000000ff0000720b */ /* 0x000fc60003f06000 */
[----:B------:R-:W-:-:S04]  /*03d0*/  FADD R7, R5, -1 ;  /* 0xbf80000005077421 */ /* 0x000fc80000000000 */
[----:B------:R-:W-:-:S06]  /*03e0*/  FADD R6, R6, -R7 ;  /* 0x8000000706067221 */ /* 0x000fcc0000000000 */
[----:B------:R-:W-:Y:S05]  /*03f0*/  @!P0 BRA `(.L_x_5) ;  /* 0x0000000000b08947 */ /* 0x000fea0003800000 */
[----:B------:R-:W-:Y:S01]  /*0400*/  I2FP.F32.U32 R3, R3 ;  /* 0x0000000300037245 */ /* 0x000fe20000201000 */
[----:B------:R-:W-:Y:S01]  /*0410*/  UMOV UR4, URZ ;  /* 0x000000ff00047c82 */ /* 0x000fe20008000000 */
[----:B------:R-:W-:Y:S02]  /*0420*/  I2FP.F32.S32 R7, R2 ;  /* 0x0000000200077245 */ /* 0x000fe40000201400 */
[----:B------:R-:W-:-:S07]  /*0430*/  MOV R8, RZ ;  /* 0x000000ff00087202 */ /* 0x000fce0000000f00 */
.L_x_7:
[----:B------:R-:W-:Y:S01]  /*0440*/  UISETP.NE.AND UP0, UPT, UR4, URZ, UPT ;  /* 0x000000ff0400728c */ /* 0x000fe2000bf05270 */
[----:B------:R-:W-:-:S08]  /*0450*/  HFMA2 R10, -RZ, RZ, 1.875, 0 ;  /* 0x3f800000ff0a7431 */ /* 0x000fd000000001ff */
[----:B------:R-:W-:Y:S05]  /*0460*/  BRA.U !UP0, `(.L_x_6) ;  /* 0x0000000108647547 */ /* 0x000fea000b800000 */
[CC--:B------:R-:W-:Y:S01]  /*0470*/  FMUL R10, R5.reuse, R8.reuse ;  /* 0x00000008050a7220 */ /* 0x0c0fe20000400000 */
[----:B------:R-:W-:Y:S02]  /*0480*/  MOV R14, 0x391fcb8e ;  /* 0x391fcb8e000e7802 */ /* 0x000fe40000000f00 */
[-C--:B------:R-:W-:Y:S01]  /*0490*/  FSETP.NAN.AND P2, PT, |R8|, |R8|.reuse, PT ;  /* 0x400000080800720b */ /* 0x080fe20003f48200 */
[----:B------:R-:W0:Y:S01]  /*04a0*/  FRND R9, R10 ;  /* 0x0000000a00097307 */ /* 0x000e220000201000 */
[----:B------:R-:W-:Y:S01]  /*04b0*/  FFMA R11, R5, R8, -R10 ;  /* 0x00000008050b7223 */ /* 0x000fe2000000080a */
[----:B------:R-:W-:-:S03]  /*04c0*/  FSETP.GT.AND P0, PT, |R10|, 152, PT ;  /* 0x431800000a00780b */ /* 0x000fc60003f04200 */
[----:B------:R-:W-:Y:S01]  /*04d0*/  FFMA R12, R6, R8, R11 ;  /* 0x00000008060c7223 */ /* 0x000fe2000000000b */
[----:B0-----:R-:W-:Y:S01]  /*04e0*/  FADD R11, R10, -R9 ;  /* 0x800000090a0b7221 */ /* 0x001fe20000000000 */
[----:B------:R-:W-:-:S03]  /*04f0*/  FSETP.GT.AND P1, PT, R9, RZ, PT ;  /* 0x000000ff0900720b */ /* 0x000fc60003f24000 */
[----:B------:R-:W-:Y:S01]  /*0500*/  FADD R11, R11, R12 ;  /* 0x0000000c0b0b7221 */ /* 0x000fe20000000000 */
[----:B------:R-:W-:Y:S02]  /*0510*/  SEL R9, RZ, 0x83000000, P1 ;  /* 0x83000000ff097807 */ /* 0x000fe40000800000 */
[----:B------:R-:W-:Y:S01]  /*0520*/  FSETP.GEU.AND P1, PT, R10, RZ, PT ;  /* 0x000000ff0a00720b */ /* 0x000fe20003f2e000 */
[----:B------:R-:W-:Y:S01]  /*0530*/  FFMA R12, R11, R14, 0.0013391353422775864601 ;  /* 0x3aaf85ed0b0c7423 */ /* 0x000fe2000000000e */
[----:B------:R-:W-:-:S03]  /*0540*/  IADD3 R13, PT, PT, R9, 0x7f000000, RZ ;  /* 0x7f000000090d7810 */ /* 0x000fc60007ffe0ff */
[C---:B------:R-:W-:Y:S02]  /*0550*/  FFMA R14, R11.reuse, R12, 0.0096188392490148544312 ;  /* 0x3c1d98560b0e7423 */ /* 0x040fe4000000000c */
[----:B------:R0:W1:Y:S02]  /*0560*/  F2I.NTZ R12, R10 ;  /* 0x0000000a000c7305 */ /* 0x0000640000203100 */
[----:B------:R-:W-:-:S04]  /*0570*/  FFMA R14, R11, R14, 0.055503588169813156128 ;  /* 0x3d6357bb0b0e7423 */ /* 0x000fc8000000000e */
[----:B------:R-:W-:Y:S01]  /*0580*/  FFMA R14, R11, R14, 0.24022644758224487305 ;  /* 0x3e75fdec0b0e7423 */ /* 0x000fe2000000000e */
[----:B0-----:R-:W-:-:S03]  /*0590*/  FSEL R10, RZ, +INF , !P1 ;  /* 0x7f800000ff0a7808 */ /* 0x001fc60004800000 */
[----:B------:R-:W-:-:S04]  /*05a0*/  FFMA R14, R11, R14, 0.69314718246459960938 ;  /* 0x3f3172180b0e7423 */ /* 0x000fc8000000000e */
[----:B------:R-:W-:Y:S01]  /*05b0*/  FFMA R14, R11, R14, 1 ;  /* 0x3f8000000b0e7423 */ /* 0x000fe2000000000e */
[----:B-1----:R-:W-:-:S03]  /*05c0*/  LEA R12, R12, -R9, 0x17 ;  /* 0x800000090c0c7211 */ /* 0x002fc600078eb8ff */
[----:B------:R-:W-:-:S04]  /*05d0*/  FMUL R13, R13, R14 ;  /* 0x0000000e0d0d7220 */ /* 0x000fc80000400000 */
[----:B------:R-:W-:Y:S01]  /*05e0*/  @!P0 FMUL R10, R12, R13 ;  /* 0x0000000d0c0a8220 */ /* 0x000fe20000400000 */
[----:B------:R-:W-:-:S07]  /*05f0*/  @P2 FADD R10, R8, 2 ;  /* 0x40000000080a2421 */ /* 0x000fce0000000000 */
.L_x_6:
[----:B------:R-:W-:Y:S01]  /*0600*/  FSETP.GTU.AND P0, PT, R10, R7, PT ;  /* 0x000000070a00720b */ /* 0x000fe20003f0c000 */
[----:B------:R-:W-:-:S12]  /*0610*/  UIADD3 UR4, UPT, UPT, UR4, 0x1, URZ ;  /* 0x0000000104047890 */ /* 0x000fd8000fffe0ff */
[----:B------:R-:W-:Y:S01]  /*0620*/  @!P0 FADD R10, R3, -R10 ;  /* 0x8000000a030a8221 */ /* 0x000fe20000000000 */
[----:B------:R-:W-:Y:S05]  /*0630*/  @!P0 LDS R8, [R4] ;  /* 0x0000000004088984 */ /* 0x000fea0000000800 */
[----:B------:R-:W0:Y:S02]  /*0640*/  @!P0 F2I.TRUNC.NTZ R10, R10 ;  /* 0x0000000a000a8305 */ /* 0x000e24000020f100 */
[----:B0-----:R-:W-:-:S06]  /*0650*/  @!P0 LEA R9, R10, UR5, 0x2 ;  /* 0x000000050a098c11 */ /* 0x001fcc000f8e10ff */
[----:B------:R-:W0:Y:S02]  /*0660*/  @!P0 LDS R9, [R9] ;  /* 0x0000000009098984 */ /* 0x000e240000000800 */
[----:B0-----:R-:W-:Y:S01]  /*0670*/  @!P0 FADD R11, R8, R9 ;  /* 0x00000009080b8221 */ /* 0x001fe20000000000 */
[----:B------:R-:W-:-:S04]  /*0680*/  I2FP.F32.U32 R8, UR4 ;  /* 0x0000000400087c45 */ /* 0x000fc80008201000 */
[----:B------:R0:W-:Y:S01]  /*0690*/  @!P0 STS [R4], R11 ;  /* 0x0000000b04008388 */ /* 0x0001e20000000800 */
[----:B------:R-:W-:-:S13]  /*06a0*/  FSETP.GE.AND P0, PT, R0, R8, PT ;  /* 0x000000080000720b */ /* 0x000fda0003f06000 */
[----:B0-----:R-:W-:Y:S05]  /*06b0*/  @P0 BRA `(.L_x_7) ;  /* 0xfffffffc00600947 */ /* 0x001fea000383ffff */
.L_x_5:
[----:B------:R-:W0:Y:S01]  /*06c0*/  LDS R5, [R4] ;  /* 0x0000000004057984 */ /* 0x000e220000000800 */
[----:B------:R-:W1:Y:S02]  /*06d0*/  LDC.64 R6, c[0x0][0x388] ;  /* 0x0000e200ff067b82 */ /* 0x000e640000000a00 */
[----:B-1----:R-:W-:-:S05]  /*06e0*/  IMAD.WIDE R2, R2, 0x4, R6 ;  /* 0x0000000402027825 */ /* 0x002fca00078e0206 */
[----:B0-----:R1:W-:Y:S02]  /*06f0*/  STG.E desc[UR6][R2.64], R5 ;  /* 0x0000000502007986 */ /* 0x0013e4000c101906 */
.L_x_4:
[----:B------:R-:W-:Y:S05]  /*0700*/  BSYNC.RECONVERGENT B0 ;  /* 0x0000000000007941 */ /* 0x000fea0003800200 */
.L_x_3:
[----:B------:R-:W-:Y:S06]  /*0710*/  BAR.SYNC.DEFER_BLOCKING 0x0 ;  /* 0x0000000000007b1d */ /* 0x000fec0000010000 */
[----:B------:R-:W-:Y:S05]  /*0720*/  EXIT ;  /* 0x000000000000794d */ /* 0x000fea0003800000 */
.L_x_8:
        /* <DEDUP_REMOVED lines=13> */
.L_x_11:


//--------------------- .nv.shared._ZN3cub18CUB_300001_SM_10006detail8for_each13static_kernelINS2_12policy_hub_t12policy_500_tEmN6thrust24THRUST_300001_SM_1000_NS8cuda_cub20__uninitialized_fill7functorINS7_10device_ptrIfEEfEEEEvT0_T1_ --------------------------
	.section	.nv.shared._ZN3cub18CUB_300001_SM_10006detail8for_each13static_kernelINS2_12policy_hub_t12policy_500_tEmN6thrust24THRUST_300001_SM_1000_NS8cuda_cub20__uninitialized_fill7functorINS7_10device_ptrIfEEfEEEEvT0_T1_,"aw",@nobits
	.sectionflags	@""
	.align	16
	.zero		1024


//--------------------- .nv.shared.reserved.0     --------------------------
	.section	.nv.shared.reserved.0,"aw",@nobits
	.weak		__nv_reservedSMEM_offset_0_alias
	.size		__nv_reservedSMEM_offset_0_alias, 0, 64
	.other		__nv_reservedSMEM_offset_0_alias,@"STO_CUDA_RESERVED_SHARED STV_DEFAULT"
__nv_reservedSMEM_offset_0_alias:
	.zero		0
	.zero		64


//--------------------- .nv.global                --------------------------
	.section	.nv.global,"aw",@nobits
.nv.global:
	.type		_ZN34_INTERNAL_93575311_4_k_cu_fa3efe296thrust24THRUST_300001_SM_1000_NS3seqE,@object
	.size		_ZN34_INTERNAL_93575311_4_k_cu_fa3efe296thrust24THRUST_300001_SM_1000_NS3seqE,(_ZN34_INTERNAL_93575311_4_k_cu_fa3efe294cuda3std3__48in_placeE - _ZN34_INTERNAL_93575311_4_k_cu_fa3efe296thrust24THRUST_300001_SM_1000_NS3seqE)
_ZN34_INTERNAL_93575311_4_k_cu_fa3efe296thrust24THRUST_300001_SM_1000_NS3seqE:
	.zero		1
	.type		_ZN34_INTERNAL_93575311_4_k_cu_fa3efe294cuda3std3__48in_placeE,@object
	.size		_ZN34_INTERNAL_93575311_4_k_cu_fa3efe294cuda3std3__48in_placeE,(_ZN34_INTERNAL_93575311_4_k_cu_fa3efe294cuda3std6ranges3__45__cpo4sizeE - _ZN34_INTERNAL_93575311_4_k_cu_fa3efe294cuda3std3__48in_placeE)
_ZN34_INTERNAL_93575311_4_k_cu_fa3efe294cuda3std3__48in_placeE:
	.zero		1
	.type		_ZN34_INTERNAL_93575311_4_k_cu_fa3efe294cuda3std6ranges3__45__cpo4sizeE,@object
	.size		_ZN34_INTERNAL_93575311_4_k_cu_fa3efe294cuda3std6ranges3__45__cpo4sizeE,(_ZN34_INTERNAL_93575311_4_k_cu_fa3efe296thrust24THRUST_300001_SM_1000_NS12placeholders2_3E - _ZN34_INTERNAL_93575311_4_k_cu_fa3efe294cuda3std6ranges3__45__cpo4sizeE)
_ZN34_INTERNAL_93575311_4_k_cu_fa3efe294cuda3std6ranges3__45__cpo4sizeE:
	.zero		1
	.type		_ZN34_INTERNAL_93575311_4_k_cu_fa3efe296thrust24THRUST_300001_SM_1000_NS12placeholders2_3E,@object
	.size		_ZN34_INTERNAL_93575311_4_k_cu_fa3efe296thrust24THRUST_300001_SM_1000_NS12placeholders2_3E,(_ZN34_INTERNAL_93575311_4_k_cu_fa3efe294cuda3std3__45__cpo6cbeginE - _ZN34_INTERNAL_93575311_4_k_cu_fa3efe296thrust24THRUST_300001_SM_1000_NS12placeholders2_3E)
_ZN34_INTERNAL_93575311_4_k_cu_fa3efe296thrust24THRUST_300001_SM_1000_NS12placeholders2_3E:
	.zero		1
	.type		_ZN34_INTERNAL_93575311_4_k_cu_fa3efe294cuda3std3__45__cpo6cbeginE,@object
	.size		_ZN34_INTERNAL_93575311_4_k_cu_fa3efe294cuda3std3__45__cpo6cbeginE,(_ZN34_INTERNAL_93575311_4_k_cu_fa3efe294cuda3std6ranges3__45__cpo6cbeginE - _ZN34_INTERNAL_93575311_4_k_cu_fa3efe294cuda3std3__45__cpo6cbeginE)
_ZN34_INTERNAL_93575311_4_k_cu_fa3efe294cuda3std3__45__cpo6cbeginE:
	.zero		1
	.type		_ZN34_INTERNAL_93575311_4_k_cu_fa3efe294cuda3std6ranges3__45__cpo6cbeginE,@object
	.size		_ZN34_INTERNAL_93575311_4_k_cu_fa3efe294cuda3std6ranges3__45__cpo6cbeginE,(_ZN34_INTERNAL_93575311_4_k_cu_fa3efe296thrust24THRUST_300001_SM_1000_NS12placeholders2_7E - _ZN34_INTERNAL_93575311_4_k_cu_fa3efe294cuda3std6ranges3__45__cpo6cbeginE)
_ZN34_INTERNAL_93575311_4_k_cu_fa3efe294cuda3std6ranges3__45__cpo6cbeginE:
	.zero		1
	.type		_ZN34_INTERNAL_93575311_4_k_cu_fa3efe296thrust24THRUST_300001_SM_1000_NS12placeholders2_7E,@object
	.size		_ZN34_INTERNAL_93575311_4_k_cu_fa3efe296thrust24THRUST_300001_SM_1000_NS12placeholders2_7E,(_ZN34_INTERNAL_93575311_4_k_cu_fa3efe294cuda3std3__45__cpo7crbeginE - _ZN34_INTERNAL_93575311_4_k_cu_fa3efe296thrust24THRUST_300001_SM_1000_NS12placeholders2_7E)
_ZN34_INTERNAL_93575311_4_k_cu_fa3efe296thrust24THRUST_300001_SM_1000_NS12placeholders2_7E:
	.zero		1
	.type		_ZN34_INTERNAL_93575311_4_k_cu_fa3efe294cuda3std3__45__cpo7crbeginE,@object
	.size		_ZN34_INTERNAL_93575311_4_k_cu_fa3efe294cuda3std3__45__cpo7crbeginE,(_ZN34_INTERNAL_93575311_4_k_cu_fa3efe294cuda3std6ranges3__45__cpo4nextE - _ZN34_INTERNAL_93575311_4_k_cu_fa3efe294cuda3std3__45__cpo7crbeginE)
_ZN34_INTERNAL_93575311_4_k_cu_fa3efe294cuda3std3__45__cpo7crbeginE:
	.zero		1
	.type		_ZN34_INTERNAL_93575311_4_k_cu_fa3efe294cuda3std6ranges3__45__cpo4nextE,@object
	.size		_ZN34_INTERNAL_93575311_4_k_cu_fa3efe294cuda3std6ranges3__45__cpo4nextE,(_ZN34_INTERNAL_93575311_4_k_cu_fa3efe294cuda3std6ranges3__45__cpo4swapE - _ZN34_INTERNAL_93575311_4_k_cu_fa3efe294cuda3std6ranges3__45__cpo4nextE)
_ZN34_INTERNAL_93575311_4_k_cu_fa3efe294cuda3std6ranges3__45__cpo4nextE:
	.zero		1
	.type		_ZN34_INTERNAL_93575311_4_k_cu_fa3efe294cuda3std6ranges3__45__cpo4swapE,@object
	.size		_ZN34_INTERNAL_93575311_4_k_cu_fa3efe294cuda3std6ranges3__45__cpo4swapE,(_ZN34_INTERNAL_93575311_4_k_cu_fa3efe296thrust24THRUST_300001_SM_1000_NS8cuda_cub10par_nosyncE - _ZN34_INTERNAL_93575311_4_k_cu_fa3efe294cuda3std6ranges3__45__cpo4swapE)
_ZN34_INTERNAL_93575311_4_k_cu_fa3efe294cuda3std6ranges3__45__cpo4swapE:
	.zero		1
	.type		_ZN34_INTERNAL_93575311_4_k_cu_fa3efe296thrust24THRUST_300001_SM_1000_NS8cuda_cub10par_nosyncE,@object
	.size		_ZN34_INTERNAL_93575311_4_k_cu_fa3efe296thrust24THRUST_300001_SM_1000_NS8cuda_cub10par_nosyncE,(_ZN34_INTERNAL_93575311_4_k_cu_fa3efe296thrust24THRUST_300001_SM_1000_NS12placeholders2_9E - _ZN34_INTERNAL_93575311_4_k_cu_fa3efe296thrust24THRUST_300001_SM_1000_NS8cuda_cub10par_nosyncE)
_ZN34_INTERNAL_93575311_4_k_cu_fa3efe296thrust24THRUST_300001_SM_1000_NS8cuda_cub10par_nosyncE:
	.zero		1
	.type		_ZN34_INTERNAL_93575311_4_k_cu_fa3efe296thrust24THRUST_300001_SM_1000_NS12placeholders2_9E,@object
	.size		_ZN34_INTERNAL_93575311_4_k_cu_fa3efe296thrust24THRUST_300001_SM_1000_NS12placeholders2_9E,(_ZN34_INTERNAL_93575311_4_k_cu_fa3efe294cuda3std3__436_GLOBAL__N__93575311_4_k_cu_fa3efe296ignoreE - _ZN34_INTERNAL_93575311_4_k_cu_fa3efe296thrust24THRUST_300001_SM_1000_NS12placeholders2_9E)
_ZN34_INTERNAL_93575311_4_k_cu_fa3efe296thrust24THRUST_300001_SM_1000_NS12placeholders2_9E:
	.zero		1
	.type		_ZN34_INTERNAL_93575311_4_k_cu_fa3efe294cuda3std3__436_GLOBAL__N__93575311_4_k_cu_fa3efe296ignoreE,@object
	.size		_ZN34_INTERNAL_93575311_4_k_cu_fa3efe294cuda3std3__436_GLOBAL__N__93575311_4_k_cu_fa3efe296ignoreE,(_ZN34_INTERNAL_93575311_4_k_cu_fa3efe294cuda3std6ranges3__45__cpo4dataE - _ZN34_INTERNAL_93575311_4_k_cu_fa3efe294cuda3std3__436_GLOBAL__N__93575311_4_k_cu_fa3efe296ignoreE)
_ZN34_INTERNAL_93575311_4_k_cu_fa3efe294cuda3std3__436_GLOBAL__N__93575311_4_k_cu_fa3efe296ignoreE:
	.zero		1
	.type		_ZN34_INTERNAL_93575311_4_k_cu_fa3efe294cuda3std6ranges3__45__cpo4dataE,@object
	.size		_ZN34_INTERNAL_93575311_4_k_cu_fa3efe294cuda3std6ranges3__45__cpo4dataE,(_ZN34_INTERNAL_93575311_4_k_cu_fa3efe296thrust24THRUST_300001_SM_1000_NS12placeholders2_1E - _ZN34_INTERNAL_93575311_4_k_cu_fa3efe294cuda3std6ranges3__45__cpo4dataE)
_ZN34_INTERNAL_93575311_4_k_cu_fa3efe294cuda3std6ranges3__45__cpo4dataE:
	.zero		1
	.type		_ZN34_INTERNAL_93575311_4_k_cu_fa3efe296thrust24THRUST_300001_SM_1000_NS12placeholders2_1E,@object
	.size		_ZN34_INTERNAL_93575311_4_k_cu_fa3efe296thrust24THRUST_300001_SM_1000_NS12placeholders2_1E,(_ZN34_INTERNAL_93575311_4_k_cu_fa3efe294cuda3std3__45__cpo5beginE - _ZN34_INTERNAL_93575311_4_k_cu_fa3efe296thrust24THRUST_300001_SM_1000_NS12placeholders2_1E)
_ZN34_INTERNAL_93575311_4_k_cu_fa3efe296thrust24THRUST_300001_SM_1000_NS12placeholders2_1E:
	.zero		1
	.type		_ZN34_INTERNAL_93575311_4_k_cu_fa3efe294cuda3std3__45__cpo5beginE,@object
	.size		_ZN34_INTERNAL_93575311_4_k_cu_fa3efe294cuda3std3__45__cpo5beginE,(_ZN34_INTERNAL_93575311_4_k_cu_fa3efe294cuda3std6ranges3__45__cpo5beginE - _ZN34_INTERNAL_93575311_4_k_cu_fa3efe294cuda3std3__45__cpo5beginE)
_ZN34_INTERNAL_93575311_4_k_cu_fa3efe294cuda3std3__45__cpo5beginE:
	.zero		1
	.type		_ZN34_INTERNAL_93575311_4_k_cu_fa3efe294cuda3std6ranges3__45__cpo5beginE,@object
	.size		_ZN34_INTERNAL_93575311_4_k_cu_fa3efe294cuda3std6ranges3__45__cpo5beginE,(_ZN34_INTERNAL_93575311_4_k_cu_fa3efe296thrust24THRUST_300001_SM_1000_NS12placeholders2_5E - _ZN34_INTERNAL_93575311_4_k_cu_fa3efe294cuda3std6ranges3__45__cpo5beginE)
_ZN34_INTERNAL_93575311_4_k_cu_fa3efe294cuda3std6ranges3__45__cpo5beginE:
	.zero		1
	.type		_ZN34_INTERNAL_93575311_4_k_cu_fa3efe296thrust24THRUST_300001_SM_1000_NS12placeholders2_5E,@object
	.size		_ZN34_INTERNAL_93575311_4_k_cu_fa3efe296thrust24THRUST_300001_SM_1000_NS12placeholders2_5E,(_ZN34_INTERNAL_93575311_4_k_cu_fa3efe294cuda3std3__45__cpo6rbeginE - _ZN34_INTERNAL_93575311_4_k_cu_fa3efe296thrust24THRUST_300001_SM_1000_NS12placeholders2_5E)
_ZN34_INTERNAL_93575311_4_k_cu_fa3efe296thrust24THRUST_300001_SM_1000_NS12placeholders2_5E:
	.zero		1
	.type		_ZN34_INTERNAL_93575311_4_k_cu_fa3efe294cuda3std3__45__cpo6rbeginE,@object
	.size		_ZN34_INTERNAL_93575311_4_k_cu_fa3efe294cuda3std3__45__cpo6rbeginE,(_ZN34_INTERNAL_93575311_4_k_cu_fa3efe294cuda3std6ranges3__45__cpo7advanceE - _ZN34_INTERNAL_93575311_4_k_cu_fa3efe294cuda3std3__45__cpo6rbeginE)
_ZN34_INTERNAL_93575311_4_k_cu_fa3efe294cuda3std3__45__cpo6rbeginE:
	.zero		1
	.type		_ZN34_INTERNAL_93575311_4_k_cu_fa3efe294cuda3std6ranges3__45__cpo7advanceE,@object
	.size		_ZN34_INTERNAL_93575311_4_k_cu_fa3efe294cuda3std6ranges3__45__cpo7advanceE,(_ZN34_INTERNAL_93575311_4_k_cu_fa3efe294cuda3std3__47nulloptE - _ZN34_INTERNAL_93575311_4_k_cu_fa3efe294cuda3std6ranges3__45__cpo7advanceE)
_ZN34_INTERNAL_93575311_4_k_cu_fa3efe294cuda3std6ranges3__45__cpo7advanceE:
	.zero		1
	.type		_ZN34_INTERNAL_93575311_4_k_cu_fa3efe294cuda3std3__47nulloptE,@object
	.size		_ZN34_INTERNAL_93575311_4_k_cu_fa3efe294cuda3std3__47nulloptE,(_ZN34_INTERNAL_93575311_4_k_cu_fa3efe294cuda3std6ranges3__45__cpo8distanceE - _ZN34_INTERNAL_93575311_4_k_cu_fa3efe294cuda3std3__47nulloptE)
_ZN34_INTERNAL_93575311_4_k_cu_fa3efe294cuda3std3__47nulloptE:
	.zero		1
	.type		_ZN34_INTERNAL_93575311_4_k_cu_fa3efe294cuda3std6ranges3__45__cpo8distanceE,@object
	.size		_ZN34_INTERNAL_93575311_4_k_cu_fa3efe294cuda3std6ranges3__45__cpo8distanceE,(_ZN34_INTERNAL_93575311_4_k_cu_fa3efe296thrust24THRUST_300001_SM_1000_NS12placeholders3_10E - _ZN34_INTERNAL_93575311_4_k_cu_fa3efe294cuda3std6ranges3__45__cpo8distanceE)
_ZN34_INTERNAL_93575311_4_k_cu_fa3efe294cuda3std6ranges3__45__cpo8distanceE:
	.zero		1
	.type		_ZN34_INTERNAL_93575311_4_k_cu_fa3efe296thrust24THRUST_300001_SM_1000_NS12placeholders3_10E,@object
	.size		_ZN34_INTERNAL_93575311_4_k_cu_fa3efe296thrust24THRUST_300001_SM_1000_NS12placeholders3_10E,(_ZN34_INTERNAL_93575311_4_k_cu_fa3efe294cuda3std3__419piecewise_constructE - _ZN34_INTERNAL_93575311_4_k_cu_fa3efe296thrust24THRUST_300001_SM_1000_NS12placeholders3_10E)
_ZN34_INTERNAL_93575311_4_k_cu_fa3efe296thrust24THRUST_300001_SM_1000_NS12placeholders3_10E:
	.zero		1
	.type		_ZN34_INTERNAL_93575311_4_k_cu_fa3efe294cuda3std3__419piecewise_constructE,@object
	.size		_ZN34_INTERNAL_93575311_4_k_cu_fa3efe294cuda3std3__419piecewise_constructE,(_ZN34_INTERNAL_93575311_4_k_cu_fa3efe294cuda3std6ranges3__45__cpo5cdataE - _ZN34_INTERNAL_93575311_4_k_cu_fa3efe294cuda3std3__419piecewise_constructE)
_ZN34_INTERNAL_93575311_4_k_cu_fa3efe294cuda3std3__419piecewise_constructE:
	.zero		1
	.type		_ZN34_INTERNAL_93575311_4_k_cu_fa3efe294cuda3std6ranges3__45__cpo5cdataE,@object
	.size		_ZN34_INTERNAL_93575311_4_k_cu_fa3efe294cuda3std6ranges3__45__cpo5cdataE,(_ZN34_INTERNAL_93575311_4_k_cu_fa3efe296thrust24THRUST_300001_SM_1000_NS12placeholders2_2E - _ZN34_INTERNAL_93575311_4_k_cu_fa3efe294cuda3std6ranges3__45__cpo5cdataE)
_ZN34_INTERNAL_93575311_4_k_cu_fa3efe294cuda3std6ranges3__45__cpo5cdataE:
	.zero		1
	.type		_ZN34_INTERNAL_93575311_4_k_cu_fa3efe296thrust24THRUST_300001_SM_1000_NS12placeholders2_2E,@object
	.size		_ZN34_INTERNAL_93575311_4_k_cu_fa3efe296thrust24THRUST_300001_SM_1000_NS12placeholders2_2E,(_ZN34_INTERNAL_93575311_4_k_cu_fa3efe294cuda3std3__45__cpo3endE - _ZN34_INTERNAL_93575311_4_k_cu_fa3efe296thrust24THRUST_300001_SM_1000_NS12placeholders2_2E)
_ZN34_INTERNAL_93575311_4_k_cu_fa3efe296thrust24THRUST_300001_SM_1000_NS12placeholders2_2E:
	.zero		1
	.type		_ZN34_INTERNAL_93575311_4_k_cu_fa3efe294cuda3std3__45__cpo3endE,@object
	.size		_ZN34_INTERNAL_93575311_4_k_cu_fa3efe294cuda3std3__45__cpo3endE,(_ZN34_INTERNAL_93575311_4_k_cu_fa3efe294cuda3std6ranges3__45__cpo3endE - _ZN34_INTERNAL_93575311_4_k_cu_fa3efe294cuda3std3__45__cpo3endE)
_ZN34_INTERNAL_93575311_4_k_cu_fa3efe294cuda3std3__45__cpo3endE:
	.zero		1
	.type		_ZN34_INTERNAL_93575311_4_k_cu_fa3efe294cuda3std6ranges3__45__cpo3endE,@object
	.size		_ZN34_INTERNAL_93575311_4_k_cu_fa3efe294cuda3std6ranges3__45__cpo3endE,(_ZN34_INTERNAL_93575311_4_k_cu_fa3efe296thrust24THRUST_300001_SM_1000_NS12placeholders2_6E - _ZN34_INTERNAL_93575311_4_k_cu_fa3efe294cuda3std6ranges3__45__cpo3endE)
_ZN34_INTERNAL_93575311_4_k_cu_fa3efe294cuda3std6ranges3__45__cpo3endE:
	.zero		1
	.type		_ZN34_INTERNAL_93575311_4_k_cu_fa3efe296thrust24THRUST_300001_SM_1000_NS12placeholders2_6E,@object
	.size		_ZN34_INTERNAL_93575311_4_k_cu_fa3efe296thrust24THRUST_300001_SM_1000_NS12placeholders2_6E,(_ZN34_INTERNAL_93575311_4_k_cu_fa3efe294cuda3std3__45__cpo4rendE - _ZN34_INTERNAL_93575311_4_k_cu_fa3efe296thrust24THRUST_300001_SM_1000_NS12placeholders2_6E)
_ZN34_INTERNAL_93575311_4_k_cu_fa3efe296thrust24THRUST_300001_SM_1000_NS12placeholders2_6E:
	.zero		1
	.type		_ZN34_INTERNAL_93575311_4_k_cu_fa3efe294cuda3std3__45__cpo4rendE,@object
	.size		_ZN34_INTERNAL_93575311_4_k_cu_fa3efe294cuda3std3__45__cpo4rendE,(_ZN34_INTERNAL_93575311_4_k_cu_fa3efe294cuda3std6ranges3__45__cpo9iter_swapE - _ZN34_INTERNAL_93575311_4_k_cu_fa3efe294cuda3std3__45__cpo4rendE)
_ZN34_INTERNAL_93575311_4_k_cu_fa3efe294cuda3std3__45__cpo4rendE:
	.zero		1
	.type		_ZN34_INTERNAL_93575311_4_k_cu_fa3efe294cuda3std6ranges3__45__cpo9iter_swapE,@object
	.size		_ZN34_INTERNAL_93575311_4_k_cu_fa3efe294cuda3std6ranges3__45__cpo9iter_swapE,(_ZN34_INTERNAL_93575311_4_k_cu_fa3efe294cuda3std3__48unexpectE - _ZN34_INTERNAL_93575311_4_k_cu_fa3efe294cuda3std6ranges3__45__cpo9iter_swapE)
_ZN34_INTERNAL_93575311_4_k_cu_fa3efe294cuda3std6ranges3__45__cpo9iter_swapE:
	.zero		1
	.type		_ZN34_INTERNAL_93575311_4_k_cu_fa3efe294cuda3std3__48unexpectE,@object
	.size		_ZN34_INTERNAL_93575311_4_k_cu_fa3efe294cuda3std3__48unexpectE,(_ZN34_INTERNAL_93575311_4_k_cu_fa3efe296thrust24THRUST_300001_SM_1000_NS8cuda_cub3parE - _ZN34_INTERNAL_93575311_4_k_cu_fa3efe294cuda3std3__48unexpectE)
_ZN34_INTERNAL_93575311_4_k_cu_fa3efe294cuda3std3__48unexpectE:
	.zero		1
	.type		_ZN34_INTERNAL_93575311_4_k_cu_fa3efe296thrust24THRUST_300001_SM_1000_NS8cuda_cub3parE,@object
	.size		_ZN34_INTERNAL_93575311_4_k_cu_fa3efe296thrust24THRUST_300001_SM_1000_NS8cuda_cub3parE,(_ZN34_INTERNAL_93575311_4_k_cu_fa3efe296thrust24THRUST_300001_SM_1000_NS12placeholders2_4E - _ZN34_INTERNAL_93575311_4_k_cu_fa3efe296thrust24THRUST_300001_SM_1000_NS8cuda_cub3parE)
_ZN34_INTERNAL_93575311_4_k_cu_fa3efe296thrust24THRUST_300001_SM_1000_NS8cuda_cub3parE:
	.zero		1
	.type		_ZN34_INTERNAL_93575311_4_k_cu_fa3efe296thrust24THRUST_300001_SM_1000_NS12placeholders2_4E,@object
	.size		_ZN34_INTERNAL_93575311_4_k_cu_fa3efe296thrust24THRUST_300001_SM_1000_NS12placeholders2_4E,(_ZN34_INTERNAL_93575311_4_k_cu_fa3efe294cuda3std3__45__cpo4cendE - _ZN34_INTERNAL_93575311_4_k_cu_fa3efe296thrust24THRUST_300001_SM_1000_NS12placeholders2_4E)
_ZN34_INTERNAL_93575311_4_k_cu_fa3efe296thrust24THRUST_300001_SM_1000_NS12placeholders2_4E:
	.zero		1
	.type		_ZN34_INTERNAL_93575311_4_k_cu_fa3efe294cuda3std3__45__cpo4cendE,@object
	.size		_ZN34_INTERNAL_93575311_4_k_cu_fa3efe294cuda3std3__45__cpo4cendE,(_ZN34_INTERNAL_93575311_4_k_cu_fa3efe294cuda3std6ranges3__45__cpo4cendE - _ZN34_INTERNAL_93575311_4_k_cu_fa3efe294cuda3std3__45__cpo4cendE)
_ZN34_INTERNAL_93575311_4_k_cu_fa3efe294cuda3std3__45__cpo4cendE:
	.zero		1
	.type		_ZN34_INTERNAL_93575311_4_k_cu_fa3efe294cuda3std6ranges3__45__cpo4cendE,@object
	.size		_ZN34_INTERNAL_93575311_4_k_cu_fa3efe294cuda3std6ranges3__45__cpo4cendE,(_ZN34_INTERNAL_93575311_4_k_cu_fa3efe294cuda3std3__420unreachable_sentinelE - _ZN34_INTERNAL_93575311_4_k_cu_fa3efe294cuda3std6ranges3__45__cpo4cendE)
_ZN34_INTERNAL_93575311_4_k_cu_fa3efe294cuda3std6ranges3__45__cpo4cendE:
	.zero		1
	.type		_ZN34_INTERNAL_93575311_4_k_cu_fa3efe294cuda3std3__420unreachable_sentinelE,@object
	.size		_ZN34_INTERNAL_93575311_4_k_cu_fa3efe294cuda3std3__420unreachable_sentinelE,(_ZN34_INTERNAL_93575311_4_k_cu_fa3efe294cuda3std6ranges3__45__cpo5ssizeE - _ZN34_INTERNAL_93575311_4_k_cu_fa3efe294cuda3std3__420unreachable_sentinelE)
_ZN34_INTERNAL_93575311_4_k_cu_fa3efe294cuda3std3__420unreachable_sentinelE:
	.zero		1
	.type		_ZN34_INTERNAL_93575311_4_k_cu_fa3efe294cuda3std6ranges3__45__cpo5ssizeE,@object
	.size		_ZN34_INTERNAL_93575311_4_k_cu_fa3efe294cuda3std6ranges3__45__cpo5ssizeE,(_ZN34_INTERNAL_93575311_4_k_cu_fa3efe296thrust24THRUST_300001_SM_1000_NS12placeholders2_8E - _ZN34_INTERNAL_93575311_4_k_cu_fa3efe294cuda3std6ranges3__45__cpo5ssizeE)
_ZN34_INTERNAL_93575311_4_k_cu_fa3efe294cuda3std6ranges3__45__cpo5ssizeE:
	.zero		1
	.type		_ZN34_INTERNAL_93575311_4_k_cu_fa3efe296thrust24THRUST_300001_SM_1000_NS12placeholders2_8E,@object
	.size		_ZN34_INTERNAL_93575311_4_k_cu_fa3efe296thrust24THRUST_300001_SM_1000_NS12placeholders2_8E,(_ZN34_INTERNAL_93575311_4_k_cu_fa3efe294cuda3std3__45__cpo5crendE - _ZN34_INTERNAL_93575311_4_k_cu_fa3efe296thrust24THRUST_300001_SM_1000_NS12placeholders2_8E)
_ZN34_INTERNAL_93575311_4_k_cu_fa3efe296thrust24THRUST_300001_SM_1000_NS12placeholders2_8E:
	.zero		1
	.type		_ZN34_INTERNAL_93575311_4_k_cu_fa3efe294cuda3std3__45__cpo5crendE,@object
	.size		_ZN34_INTERNAL_93575311_4_k_cu_fa3efe294cuda3std3__45__cpo5crendE,(_ZN34_INTERNAL_93575311_4_k_cu_fa3efe294cuda3std6ranges3__45__cpo4prevE - _ZN34_INTERNAL_93575311_4_k_cu_fa3efe294cuda3std3__45__cpo5crendE)
_ZN34_INTERNAL_93575311_4_k_cu_fa3efe294cuda3std3__45__cpo5crendE:
	.zero		1
	.type		_ZN34_INTERNAL_93575311_4_k_cu_fa3efe294cuda3std6ranges3__45__cpo4prevE,@object
	.size		_ZN34_INTERNAL_93575311_4_k_cu_fa3efe294cuda3std6ranges3__45__cpo4prevE,(_ZN34_INTERNAL_93575311_4_k_cu_fa3efe294cuda3std6ranges3__45__cpo9iter_moveE - _ZN34_INTERNAL_93575311_4_k_cu_fa3efe294cuda3std6ranges3__45__cpo4prevE)
_ZN34_INTERNAL_93575311_4_k_cu_fa3efe294cuda3std6ranges3__45__cpo4prevE:
	.zero		1
	.type		_ZN34_INTERNAL_93575311_4_k_cu_fa3efe294cuda3std6ranges3__45__cpo9iter_moveE,@object
	.size		_ZN34_INTERNAL_93575311_4_k_cu_fa3efe294cuda3std6ranges3__45__cpo9iter_moveE,(_ZN34_INTERNAL_93575311_4_k_cu_fa3efe296thrust24THRUST_300001_SM_1000_NS6system6detail10sequential3seqE - _ZN34_INTERNAL_93575311_4_k_cu_fa3efe294cuda3std6ranges3__45__cpo9iter_moveE)
_ZN34_INTERNAL_93575311_4_k_cu_fa3efe294cuda3std6ranges3__45__cpo9iter_moveE:
	.zero		1
	.type		_ZN34_INTERNAL_93575311_4_k_cu_fa3efe296thrust24THRUST_300001_SM_1000_NS6system6detail10sequential3seqE,@object
	.size		_ZN34_INTERNAL_93575311_4_k_cu_fa3efe296thrust24THRUST_300001_SM_1000_NS6system6detail10sequential3seqE,(.L_31 - _ZN34_INTERNAL_93575311_4_k_cu_fa3efe296thrust24THRUST_300001_SM_1000_NS6system6detail10sequential3seqE)
_ZN34_INTERNAL_93575311_4_k_cu_fa3efe296thrust24THRUST_300001_SM_1000_NS6system6detail10sequential3seqE:
	.zero		1
.L_31:


//--------------------- .nv.shared._ZN3cub18CUB_300001_SM_10006detail11EmptyKernelIvEEvv --------------------------
	.section	.nv.shared._ZN3cub18CUB_300001_SM_10006detail11EmptyKernelIvEEvv,"aw",@nobits
	.sectionflags	@""
	.align	16
	.zero		1024


//--------------------- .nv.shared._Z9sum_frontPiPfi --------------------------
	.section	.nv.shared._Z9sum_frontPiPfi,"aw",@nobits
	.sectionflags	@""
	.align	16
	.zero		1024


//--------------------- .nv.constant0._ZN3cub18CUB_300001_SM_10006detail8for_each13static_kernelINS2_12policy_hub_t12policy_500_tEmN6thrust24THRUST_300001_SM_1000_NS8cuda_cub20__uninitialized_fill7functorINS7_10device_ptrIfEEfEEEEvT0_T1_ --------------------------
	.section	.nv.constant0._ZN3cub18CUB_300001_SM_10006detail8for_each13static_kernelINS2_12policy_hub_t12policy_500_tEmN6thrust24THRUST_300001_SM_1000_NS8cuda_cub20__uninitialized_fill7functorINS7_10device_ptrIfEEfEEEEvT0_T1_,"a",@progbits
	.sectionflags	@""
	.align	4
.nv.constant0._ZN3cub18CUB_300001_SM_10006detail8for_each13static_kernelINS2_12policy_hub_t12policy_500_tEmN6thrust24THRUST_300001_SM_1000_NS8cuda_cub20__uninitialized_fill7functorINS7_10device_ptrIfEEfEEEEvT0_T1_:
	.zero		920


//--------------------- .nv.constant0._ZN3cub18CUB_300001_SM_10006detail11EmptyKernelIvEEvv --------------------------
	.section	.nv.constant0._ZN3cub18CUB_300001_SM_10006detail11EmptyKernelIvEEvv,"a",@progbits
	.sectionflags	@""
	.align	4
.nv.constant0._ZN3cub18CUB_300001_SM_10006detail11EmptyKernelIvEEvv:
	.zero		896


//--------------------- .nv.constant0._Z9sum_frontPiPfi --------------------------
	.section	.nv.constant0._Z9sum_frontPiPfi,"a",@progbits
	.sectionflags	@""
	.align	4
.nv.constant0._Z9sum_frontPiPfi:
	.zero		916


//--------------------- SYMBOLS --------------------------

	.type		.nv.reservedSmem.offset0,@object
	.size		.nv.reservedSmem.offset0,0x4
	.type		.nv.reservedSmem.cap,@object
	.size		.nv.reservedSmem.cap,0x4
